	.target	sm_90a

	.elftype	@"ET_EXEC"


//--------------------- .note.nv.tkinfo           --------------------------
	.section	.note.nv.tkinfo,"",@"SHT_NOTE"
	.sectionflags	@"SHF_NOTE_NV_TKINFO"
	.tkinfo
        /*0018*/ 	.word	0x00000002
        /*0030*/ 	.string	""
        /*0030*/ 	.string	"ptxas"
        /*0030*/ 	.string	"Cuda compilation tools, release 13.0, V13.0.88"
        /*0030*/ 	.string	"Build cuda_13.0.r13.0/compiler.36424714_0"
        /*0030*/ 	.string	"-arch sm_90a -m 64 "



//--------------------- .note.nv.cuinfo           --------------------------
	.section	.note.nv.cuinfo,"",@"SHT_NOTE"
	.sectionflags	@"SHF_NOTE_NV_CUINFO"
        /*0018*/ 	.short	0x0002
        /*001a*/ 	.short	0x005a
        /*001c*/ 	.short	0x0082
	.zero		2


//--------------------- .nv.info                  --------------------------
	.section	.nv.info,"",@"SHT_CUDA_INFO"
	.align	4


	//----- nvinfo : EIATTR_REGCOUNT
	.align		4
        /*0000*/ 	.byte	0x04, 0x2f
        /*0002*/ 	.short	(.L_12 - .L_11)
	.align		4
.L_11:
        /*0004*/ 	.word	index@(_ZN7cutlass13device_kernelINS_4conv6kernel13ConvUniversalINS1_16ConvProblemShapeILNS1_8OperatorE0ELi2EEENS1_10collective14CollectiveConvINS1_46MainloopSm90TmaGmmaWarpSpecializedImplicitGemmILS5_0ELi22ELi2EN4cute5tupleIJNSA_1CILi1EEESD_SD_EEENS1_36KernelImplicitTmaWarpSpecializedSm90ELi1EEENSB_IJNSC_ILi256EEENSC_ILi64EEENSB_IJNSC_ILi32EEEEEEEEENS_12float_e4m3_tESM_NSA_8TiledMMAINSA_8MMA_AtomIJNSA_4SM904GMMA30MMA_64x64x32_F32E4M3E4M3_SS_TNILNSQ_7ScaleInE1ELSS_1EEEEEENSA_6LayoutISE_NSB_IJNSC_ILi0EEESW_SW_EEEEENSB_IJNSA_10UnderscoreESZ_SZ_EEEEENS7_6detail26Sm90ImplicitGemmTileTraitsINSA_20SM90_TMA_LOAD_IM2COLENSA_14ComposedLayoutINSA_7SwizzleILi1ELi4ELi3EEENSA_18smem_ptr_flag_bitsILi8EEENSV_INSB_IJNSB_IJNSC_ILi8EEESJ_EEENSB_IJSJ_SD_EEENSB_IJSD_NSC_ILi22EEEEEEEEENSB_IJNSB_IJSJ_SH_EEENSB_IJSD_SW_EEENSB_IJSW_NSC_ILi8192EEEEEEEEEEEEEvEENS13_INSA_13SM90_TMA_LOADENS15_IS17_S19_NSV_INSB_IJNSB_IJS1A_S1A_EEES1C_S1E_EEENSB_IJS1G_S1H_NSB_IJSW_NSC_ILi2048EEEEEEEEEEEEEvEEEENS_8epilogue10collective6detail29Sm90TmaWarpSpecializedAdapterINS1Z_15DefaultEpilogueISM_NSB_IJNSB_IJlllEEESD_SW_EEES24_NS1Y_6thread17LinearCombinationISM_Li1EffLNS25_9ScaleType4KindE0ELNS_15FloatRoundStyleE2ESM_EENS_4gemm15EpilogueDefaultEEEEEvvEEEEvNT_6ParamsE)
        /*0008*/ 	.word	0x000000fa


	//----- nvinfo : EIATTR_FRAME_SIZE
	.align		4
.L_12:
        /*000c*/ 	.byte	0x04, 0x11
        /*000e*/ 	.short	(.L_14 - .L_13)
	.align		4
.L_13:
        /*0010*/ 	.word	index@(_ZN7cutlass13device_kernelINS_4conv6kernel13ConvUniversalINS1_16ConvProblemShapeILNS1_8OperatorE0ELi2EEENS1_10collective14CollectiveConvINS1_46MainloopSm90TmaGmmaWarpSpecializedImplicitGemmILS5_0ELi22ELi2EN4cute5tupleIJNSA_1CILi1EEESD_SD_EEENS1_36KernelImplicitTmaWarpSpecializedSm90ELi1EEENSB_IJNSC_ILi256EEENSC_ILi64EEENSB_IJNSC_ILi32EEEEEEEEENS_12float_e4m3_tESM_NSA_8TiledMMAINSA_8MMA_AtomIJNSA_4SM904GMMA30MMA_64x64x32_F32E4M3E4M3_SS_TNILNSQ_7ScaleInE1ELSS_1EEEEEENSA_6LayoutISE_NSB_IJNSC_ILi0EEESW_SW_EEEEENSB_IJNSA_10UnderscoreESZ_SZ_EEEEENS7_6detail26Sm90ImplicitGemmTileTraitsINSA_20SM90_TMA_LOAD_IM2COLENSA_14ComposedLayoutINSA_7SwizzleILi1ELi4ELi3EEENSA_18smem_ptr_flag_bitsILi8EEENSV_INSB_IJNSB_IJNSC_ILi8EEESJ_EEENSB_IJSJ_SD_EEENSB_IJSD_NSC_ILi22EEEEEEEEENSB_IJNSB_IJSJ_SH_EEENSB_IJSD_SW_EEENSB_IJSW_NSC_ILi8192EEEEEEEEEEEEEvEENS13_INSA_13SM90_TMA_LOADENS15_IS17_S19_NSV_INSB_IJNSB_IJS1A_S1A_EEES1C_S1E_EEENSB_IJS1G_S1H_NSB_IJSW_NSC_ILi2048EEEEEEEEEEEEEvEEEENS_8epilogue10collective6detail29Sm90TmaWarpSpecializedAdapterINS1Z_15DefaultEpilogueISM_NSB_IJNSB_IJlllEEESD_SW_EEES24_NS1Y_6thread17LinearCombinationISM_Li1EffLNS25_9ScaleType4KindE0ELNS_15FloatRoundStyleE2ESM_EENS_4gemm15EpilogueDefaultEEEEEvvEEEEvNT_6ParamsE)
        /*0014*/ 	.word	0x00000000


	//----- nvinfo : EIATTR_MIN_STACK_SIZE
	.align		4
.L_14:
        /*0018*/ 	.byte	0x04, 0x12
        /*001a*/ 	.short	(.L_16 - .L_15)
	.align		4
.L_15:
        /*001c*/ 	.word	index@(_ZN7cutlass13device_kernelINS_4conv6kernel13ConvUniversalINS1_16ConvProblemShapeILNS1_8OperatorE0ELi2EEENS1_10collective14CollectiveConvINS1_46MainloopSm90TmaGmmaWarpSpecializedImplicitGemmILS5_0ELi22ELi2EN4cute5tupleIJNSA_1CILi1EEESD_SD_EEENS1_36KernelImplicitTmaWarpSpecializedSm90ELi1EEENSB_IJNSC_ILi256EEENSC_ILi64EEENSB_IJNSC_ILi32EEEEEEEEENS_12float_e4m3_tESM_NSA_8TiledMMAINSA_8MMA_AtomIJNSA_4SM904GMMA30MMA_64x64x32_F32E4M3E4M3_SS_TNILNSQ_7ScaleInE1ELSS_1EEEEEENSA_6LayoutISE_NSB_IJNSC_ILi0EEESW_SW_EEEEENSB_IJNSA_10UnderscoreESZ_SZ_EEEEENS7_6detail26Sm90ImplicitGemmTileTraitsINSA_20SM90_TMA_LOAD_IM2COLENSA_14ComposedLayoutINSA_7SwizzleILi1ELi4ELi3EEENSA_18smem_ptr_flag_bitsILi8EEENSV_INSB_IJNSB_IJNSC_ILi8EEESJ_EEENSB_IJSJ_SD_EEENSB_IJSD_NSC_ILi22EEEEEEEEENSB_IJNSB_IJSJ_SH_EEENSB_IJSD_SW_EEENSB_IJSW_NSC_ILi8192EEEEEEEEEEEEEvEENS13_INSA_13SM90_TMA_LOADENS15_IS17_S19_NSV_INSB_IJNSB_IJS1A_S1A_EEES1C_S1E_EEENSB_IJS1G_S1H_NSB_IJSW_NSC_ILi2048EEEEEEEEEEEEEvEEEENS_8epilogue10collective6detail29Sm90TmaWarpSpecializedAdapterINS1Z_15DefaultEpilogueISM_NSB_IJNSB_IJlllEEESD_SW_EEES24_NS1Y_6thread17LinearCombinationISM_Li1EffLNS25_9ScaleType4KindE0ELNS_15FloatRoundStyleE2ESM_EENS_4gemm15EpilogueDefaultEEEEEvvEEEEvNT_6ParamsE)
        /*0020*/ 	.word	0x00000000
.L_16:


//--------------------- .nv.compat                --------------------------
	.section	.nv.compat,"",@"SHT_CUDA_COMPAT_INFO"
	.align	4
        /*0000*/ 	.byte	0x02, 0x09, 0x01, 0x00, 0x02, 0x02, 0x04, 0x00, 0x02, 0x05, 0x05, 0x00, 0x03, 0x07, 0x01, 0x01
        /*0010*/ 	.byte	0x02, 0x03, 0x01, 0x00, 0x02, 0x06, 0x01, 0x00, 0x04, 0x0b, 0x08, 0x00, 0x00, 0x00, 0x00, 0x00
        /*0020*/ 	.byte	0x00, 0x00, 0x00, 0x00


//--------------------- .nv.info._ZN7cutlass13device_kernelINS_4conv6kernel13ConvUniversalINS1_16ConvProblemShapeILNS1_8OperatorE0ELi2EEENS1_10collective14CollectiveConvINS1_46MainloopSm90TmaGmmaWarpSpecializedImplicitGemmILS5_0ELi22ELi2EN4cute5tupleIJNSA_1CILi1EEESD_SD_EEENS1_36KernelImplicitTmaWarpSpecializedSm90ELi1EEENSB_IJNSC_ILi256EEENSC_ILi64EEENSB_IJNSC_ILi32EEEEEEEEENS_12float_e4m3_tESM_NSA_8TiledMMAINSA_8MMA_AtomIJNSA_4SM904GMMA30MMA_64x64x32_F32E4M3E4M3_SS_TNILNSQ_7ScaleInE1ELSS_1EEEEEENSA_6LayoutISE_NSB_IJNSC_ILi0EEESW_SW_EEEEENSB_IJNSA_10UnderscoreESZ_SZ_EEEEENS7_6detail26Sm90ImplicitGemmTileTraitsINSA_20SM90_TMA_LOAD_IM2COLENSA_14ComposedLayoutINSA_7SwizzleILi1ELi4ELi3EEENSA_18smem_ptr_flag_bitsILi8EEENSV_INSB_IJNSB_IJNSC_ILi8EEESJ_EEENSB_IJSJ_SD_EEENSB_IJSD_NSC_ILi22EEEEEEEEENSB_IJNSB_IJSJ_SH_EEENSB_IJSD_SW_EEENSB_IJSW_NSC_ILi8192EEEEEEEEEEEEEvEENS13_INSA_13SM90_TMA_LOADENS15_IS17_S19_NSV_INSB_IJNSB_IJS1A_S1A_EEES1C_S1E_EEENSB_IJS1G_S1H_NSB_IJSW_NSC_ILi2048EEEEEEEEEEEEEvEEEENS_8epilogue10collective6detail29Sm90TmaWarpSpecializedAdapterINS1Z_15DefaultEpilogueISM_NSB_IJNSB_IJlllEEESD_SW_EEES24_NS1Y_6thread17LinearCombinationISM_Li1EffLNS25_9ScaleType4KindE0ELNS_15FloatRoundStyleE2ESM_EENS_4gemm15EpilogueDefaultEEEEEvvEEEEvNT_6ParamsE --------------------------
	.section	.nv.info._ZN7cutlass13device_kernelINS_4conv6kernel13ConvUniversalINS1_16ConvProblemShapeILNS1_8OperatorE0ELi2EEENS1_10collective14CollectiveConvINS1_46MainloopSm90TmaGmmaWarpSpecializedImplicitGemmILS5_0ELi22ELi2EN4cute5tupleIJNSA_1CILi1EEESD_SD_EEENS1_36KernelImplicitTmaWarpSpecializedSm90ELi1EEENSB_IJNSC_ILi256EEENSC_ILi64EEENSB_IJNSC_ILi32EEEEEEEEENS_12float_e4m3_tESM_NSA_8TiledMMAINSA_8MMA_AtomIJNSA_4SM904GMMA30MMA_64x64x32_F32E4M3E4M3_SS_TNILNSQ_7ScaleInE1ELSS_1EEEEEENSA_6LayoutISE_NSB_IJNSC_ILi0EEESW_SW_EEEEENSB_IJNSA_10UnderscoreESZ_SZ_EEEEENS7_6detail26Sm90ImplicitGemmTileTraitsINSA_20SM90_TMA_LOAD_IM2COLENSA_14ComposedLayoutINSA_7SwizzleILi1ELi4ELi3EEENSA_18smem_ptr_flag_bitsILi8EEENSV_INSB_IJNSB_IJNSC_ILi8EEESJ_EEENSB_IJSJ_SD_EEENSB_IJSD_NSC_ILi22EEEEEEEEENSB_IJNSB_IJSJ_SH_EEENSB_IJSD_SW_EEENSB_IJSW_NSC_ILi8192EEEEEEEEEEEEEvEENS13_INSA_13SM90_TMA_LOADENS15_IS17_S19_NSV_INSB_IJNSB_IJS1A_S1A_EEES1C_S1E_EEENSB_IJS1G_S1H_NSB_IJSW_NSC_ILi2048EEEEEEEEEEEEEvEEEENS_8epilogue10collective6detail29Sm90TmaWarpSpecializedAdapterINS1Z_15DefaultEpilogueISM_NSB_IJNSB_IJlllEEESD_SW_EEES24_NS1Y_6thread17LinearCombinationISM_Li1EffLNS25_9ScaleType4KindE0ELNS_15FloatRoundStyleE2ESM_EENS_4gemm15EpilogueDefaultEEEEEvvEEEEvNT_6ParamsE,"",@"SHT_CUDA_INFO"
	.sectionflags	@""
	.align	4


	//----- nvinfo : EIATTR_CUDA_API_VERSION
	.align		4
        /*0000*/ 	.byte	0x04, 0x37
        /*0002*/ 	.short	(.L_18 - .L_17)
.L_17:
        /*0004*/ 	.word	0x00000082


	//----- nvinfo : EIATTR_KPARAM_INFO
	.align		4
.L_18:
        /*0008*/ 	.byte	0x04, 0x17
        /*000a*/ 	.short	(.L_20 - .L_19)
.L_19:
        /*000c*/ 	.word	0x00000000
        /*0010*/ 	.short	0x0000
        /*0012*/ 	.short	0x0070
        /*0014*/ 	.byte	0x00, 0xf0, 0x01, 0x0e


	//----- nvinfo : EIATTR_SPARSE_MMA_MASK
	.align		4
.L_20:
        /*0018*/ 	.byte	0x03, 0x50
        /*001a*/ 	.short	0x0000


	//----- nvinfo : EIATTR_MAXREG_COUNT
	.align		4
        /*001c*/ 	.byte	0x03, 0x1b
        /*001e*/ 	.short	0x00ff


	//----- nvinfo : EIATTR_NUM_BARRIERS
	.align		4
        /*0020*/ 	.byte	0x02, 0x4c
        /*0022*/ 	.byte	0x01
	.zero		1


	//----- nvinfo : EIATTR_MERCURY_ISA_VERSION
	.align		4
        /*0024*/ 	.byte	0x03, 0x5f
        /*0026*/ 	.short	0x0101


	//----- nvinfo : EIATTR_COOP_GROUP_MASK_REGIDS
	.align		4
        /*0028*/ 	.byte	0x04, 0x29
        /*002a*/ 	.short	(.L_22 - .L_21)


	//   ....[0]....
.L_21:
        /*002c*/ 	.word	0xffffffff


	//   ....[1]....
        /*0030*/ 	.word	0xffffffff


	//   ....[2]....
        /*0034*/ 	.word	0xffffffff


	//----- nvinfo : EIATTR_COOP_GROUP_INSTR_OFFSETS
	.align		4
.L_22:
        /*0038*/ 	.byte	0x04, 0x28
        /*003a*/ 	.short	(.L_24 - .L_23)


	//   ....[0]....
.L_23:
        /*003c*/ 	.word	0x00000060


	//   ....[1]....
        /*0040*/ 	.word	0x00000070


	//   ....[2]....
        /*0044*/ 	.word	0x00000130


	//----- nvinfo : EIATTR_MBARRIER_INSTR_OFFSETS
	.align		4
.L_24:
        /*0048*/ 	.byte	0x04, 0x39
        /*004a*/ 	.short	(.L_26 - .L_25)


	//   ....[0]....
.L_25:
        /*004c*/ 	.word	0x00000270
        /*0050*/ 	.word	0x000000ff
        /*0054*/ 	.word	0x00037000
        /*0058*/ 	.short	0x0100
        /*005a*/ 	.byte	0x08
	.zero		1


	//   ....[1]....
        /*005c*/ 	.word	0x00000280
        /*0060*/ 	.word	0x000000ff
        /*0064*/ 	.word	0x000370b0
        /*0068*/ 	.short	0x0100
        /*006a*/ 	.byte	0x08
	.zero		1


	//   ....[2]....
        /*006c*/ 	.word	0x00000290
        /*0070*/ 	.word	0x000000ff
        /*0074*/ 	.word	0x00037008
        /*0078*/ 	.short	0x0100
        /*007a*/ 	.byte	0x08
	.zero		1


	//   ....[3]....
        /*007c*/ 	.word	0x000002a0
        /*0080*/ 	.word	0x000000ff
        /*0084*/ 	.word	0x000370b8
        /*0088*/ 	.short	0x0100
        /*008a*/ 	.byte	0x08
	.zero		1


	//   ....[4]....
        /*008c*/ 	.word	0x000002b0
        /*0090*/ 	.word	0x000000ff
        /*0094*/ 	.word	0x00037010
        /*0098*/ 	.short	0x0100
        /*009a*/ 	.byte	0x08
	.zero		1


	//   ....[5]....
        /*009c*/ 	.word	0x000002c0
        /*00a0*/ 	.word	0x000000ff
        /*00a4*/ 	.word	0x000370c0
        /*00a8*/ 	.short	0x0100
        /*00aa*/ 	.byte	0x08
	.zero		1


	//   ....[6]....
        /*00ac*/ 	.word	0x000002d0
        /*00b0*/ 	.word	0x000000ff
        /*00b4*/ 	.word	0x00037018
        /*00b8*/ 	.short	0x0100
        /*00ba*/ 	.byte	0x08
	.zero		1


	//   ....[7]....
        /*00bc*/ 	.word	0x000002e0
        /*00c0*/ 	.word	0x000000ff
        /*00c4*/ 	.word	0x000370c8
        /*00c8*/ 	.short	0x0100
        /*00ca*/ 	.byte	0x08
	.zero		1


	//   ....[8]....
        /*00cc*/ 	.word	0x000002f0
        /*00d0*/ 	.word	0x000000ff
        /*00d4*/ 	.word	0x00037020
        /*00d8*/ 	.short	0x0100
        /*00da*/ 	.byte	0x08
	.zero		1


	//   ....[9]....
        /*00dc*/ 	.word	0x00000300
        /*00e0*/ 	.word	0x000000ff
        /*00e4*/ 	.word	0x000370d0
        /*00e8*/ 	.short	0x0100
        /*00ea*/ 	.byte	0x08
	.zero		1


	//   ....[10]....
        /*00ec*/ 	.word	0x00000310
        /*00f0*/ 	.word	0x000000ff
        /*00f4*/ 	.word	0x00037028
        /*00f8*/ 	.short	0x0100
        /*00fa*/ 	.byte	0x08
	.zero		1


	//   ....[11]....
        /*00fc*/ 	.word	0x00000320
        /*0100*/ 	.word	0x000000ff
        /*0104*/ 	.word	0x000370d8
        /*0108*/ 	.short	0x0100
        /*010a*/ 	.byte	0x08
	.zero		1


	//   ....[12]....
        /*010c*/ 	.word	0x00000330
        /*0110*/ 	.word	0x000000ff
        /*0114*/ 	.word	0x00037030
        /*0118*/ 	.short	0x0100
        /*011a*/ 	.byte	0x08
	.zero		1


	//   ....[13]....
        /*011c*/ 	.word	0x00000340
        /*0120*/ 	.word	0x000000ff
        /*0124*/ 	.word	0x000370e0
        /*0128*/ 	.short	0x0100
        /*012a*/ 	.byte	0x08
	.zero		1


	//   ....[14]....
        /*012c*/ 	.word	0x00000350
        /*0130*/ 	.word	0x000000ff
        /*0134*/ 	.word	0x00037038
        /*0138*/ 	.short	0x0100
        /*013a*/ 	.byte	0x08
	.zero		1


	//   ....[15]....
        /*013c*/ 	.word	0x00000360
        /*0140*/ 	.word	0x000000ff
        /*0144*/ 	.word	0x000370e8
        /*0148*/ 	.short	0x0100
        /*014a*/ 	.byte	0x08
	.zero		1


	//   ....[16]....
        /*014c*/ 	.word	0x00000370
        /*0150*/ 	.word	0x000000ff
        /*0154*/ 	.word	0x00037040
        /*0158*/ 	.short	0x0100
        /*015a*/ 	.byte	0x08
	.zero		1


	//   ....[17]....
        /*015c*/ 	.word	0x00000380
        /*0160*/ 	.word	0x000000ff
        /*0164*/ 	.word	0x000370f0
        /*0168*/ 	.short	0x0100
        /*016a*/ 	.byte	0x08
	.zero		1


	//   ....[18]....
        /*016c*/ 	.word	0x00000390
        /*0170*/ 	.word	0x000000ff
        /*0174*/ 	.word	0x00037048
        /*0178*/ 	.short	0x0100
        /*017a*/ 	.byte	0x08
	.zero		1


	//   ....[19]....
        /*017c*/ 	.word	0x000003a0
        /*0180*/ 	.word	0x000000ff
        /*0184*/ 	.word	0x000370f8
        /*0188*/ 	.short	0x0100
        /*018a*/ 	.byte	0x08
	.zero		1


	//   ....[20]....
        /*018c*/ 	.word	0x000003b0
        /*0190*/ 	.word	0x000000ff
        /*0194*/ 	.word	0x00037050
        /*0198*/ 	.short	0x0100
        /*019a*/ 	.byte	0x08
	.zero		1


	//   ....[21]....
        /*019c*/ 	.word	0x000003c0
        /*01a0*/ 	.word	0x000000ff
        /*01a4*/ 	.word	0x00037100
        /*01a8*/ 	.short	0x0100
        /*01aa*/ 	.byte	0x08
	.zero		1


	//   ....[22]....
        /*01ac*/ 	.word	0x000003d0
        /*01b0*/ 	.word	0x000000ff
        /*01b4*/ 	.word	0x00037058
        /*01b8*/ 	.short	0x0100
        /*01ba*/ 	.byte	0x08
	.zero		1


	//   ....[23]....
        /*01bc*/ 	.word	0x000003e0
        /*01c0*/ 	.word	0x000000ff
        /*01c4*/ 	.word	0x00037108
        /*01c8*/ 	.short	0x0100
        /*01ca*/ 	.byte	0x08
	.zero		1


	//   ....[24]....
        /*01cc*/ 	.word	0x000003f0
        /*01d0*/ 	.word	0x000000ff
        /*01d4*/ 	.word	0x00037060
        /*01d8*/ 	.short	0x0100
        /*01da*/ 	.byte	0x08
	.zero		1


	//   ....[25]....
        /*01dc*/ 	.word	0x00000400
        /*01e0*/ 	.word	0x000000ff
        /*01e4*/ 	.word	0x00037110
        /*01e8*/ 	.short	0x0100
        /*01ea*/ 	.byte	0x08
	.zero		1


	//   ....[26]....
        /*01ec*/ 	.word	0x00000410
        /*01f0*/ 	.word	0x000000ff
        /*01f4*/ 	.word	0x00037068
        /*01f8*/ 	.short	0x0100
        /*01fa*/ 	.byte	0x08
	.zero		1


	//   ....[27]....
        /*01fc*/ 	.word	0x00000420
        /*0200*/ 	.word	0x000000ff
        /*0204*/ 	.word	0x00037118
        /*0208*/ 	.short	0x0100
        /*020a*/ 	.byte	0x08
	.zero		1


	//   ....[28]....
        /*020c*/ 	.word	0x00000430
        /*0210*/ 	.word	0x000000ff
        /*0214*/ 	.word	0x00037070
        /*0218*/ 	.short	0x0100
        /*021a*/ 	.byte	0x08
	.zero		1


	//   ....[29]....
        /*021c*/ 	.word	0x00000440
        /*0220*/ 	.word	0x000000ff
        /*0224*/ 	.word	0x00037120
        /*0228*/ 	.short	0x0100
        /*022a*/ 	.byte	0x08
	.zero		1


	//   ....[30]....
        /*022c*/ 	.word	0x00000450
        /*0230*/ 	.word	0x000000ff
        /*0234*/ 	.word	0x00037078
        /*0238*/ 	.short	0x0100
        /*023a*/ 	.byte	0x08
	.zero		1


	//   ....[31]....
        /*023c*/ 	.word	0x00000460
        /*0240*/ 	.word	0x000000ff
        /*0244*/ 	.word	0x00037128
        /*0248*/ 	.short	0x0100
        /*024a*/ 	.byte	0x08
	.zero		1


	//   ....[32]....
        /*024c*/ 	.word	0x00000470
        /*0250*/ 	.word	0x000000ff
        /*0254*/ 	.word	0x00037080
        /*0258*/ 	.short	0x0100
        /*025a*/ 	.byte	0x08
	.zero		1


	//   ....[33]....
        /*025c*/ 	.word	0x00000480
        /*0260*/ 	.word	0x000000ff
        /*0264*/ 	.word	0x00037130
        /*0268*/ 	.short	0x0100
        /*026a*/ 	.byte	0x08
	.zero		1


	//   ....[34]....
        /*026c*/ 	.word	0x00000490
        /*0270*/ 	.word	0x000000ff
        /*0274*/ 	.word	0x00037088
        /*0278*/ 	.short	0x0100
        /*027a*/ 	.byte	0x08
	.zero		1


	//   ....[35]....
        /*027c*/ 	.word	0x000004a0
        /*0280*/ 	.word	0x000000ff
        /*0284*/ 	.word	0x00037138
        /*0288*/ 	.short	0x0100
        /*028a*/ 	.byte	0x08
	.zero		1


	//   ....[36]....
        /*028c*/ 	.word	0x000004b0
        /*0290*/ 	.word	0x000000ff
        /*0294*/ 	.word	0x00037090
        /*0298*/ 	.short	0x0100
        /*029a*/ 	.byte	0x08
	.zero		1


	//   ....[37]....
        /*029c*/ 	.word	0x000004c0
        /*02a0*/ 	.word	0x000000ff
        /*02a4*/ 	.word	0x00037140
        /*02a8*/ 	.short	0x0100
        /*02aa*/ 	.byte	0x08
	.zero		1


	//   ....[38]....
        /*02ac*/ 	.word	0x000004d0
        /*02b0*/ 	.word	0x000000ff
        /*02b4*/ 	.word	0x00037098
        /*02b8*/ 	.short	0x0100
        /*02ba*/ 	.byte	0x08
	.zero		1


	//   ....[39]....
        /*02bc*/ 	.word	0x000004e0
        /*02c0*/ 	.word	0x000000ff
        /*02c4*/ 	.word	0x00037148
        /*02c8*/ 	.short	0x0100
        /*02ca*/ 	.byte	0x08
	.zero		1


	//   ....[40]....
        /*02cc*/ 	.word	0x000004f0
        /*02d0*/ 	.word	0x000000ff
        /*02d4*/ 	.word	0x000370a0
        /*02d8*/ 	.short	0x0100
        /*02da*/ 	.byte	0x08
	.zero		1


	//   ....[41]....
        /*02dc*/ 	.word	0x00000500
        /*02e0*/ 	.word	0x000000ff
        /*02e4*/ 	.word	0x00037150
        /*02e8*/ 	.short	0x0100
        /*02ea*/ 	.byte	0x08
	.zero		1


	//   ....[42]....
        /*02ec*/ 	.word	0x00000510
        /*02f0*/ 	.word	0x000000ff
        /*02f4*/ 	.word	0x000370a8
        /*02f8*/ 	.short	0x0100
        /*02fa*/ 	.byte	0x08
	.zero		1


	//   ....[43]....
        /*02fc*/ 	.word	0x00000520
        /*0300*/ 	.word	0x000000ff
        /*0304*/ 	.word	0x00037158
        /*0308*/ 	.short	0x0100
        /*030a*/ 	.byte	0x08
	.zero		1


	//   ....[44]....
        /*030c*/ 	.word	0x00000dd0
        /*0310*/ 	.word	0x00000006
        /*0314*/ 	.word	0x00037000
        /*0318*/ 	.short	0x010a
        /*031a*/ 	.byte	0x3f
	.zero		1


	//   ....[45]....
        /*031c*/ 	.word	0x00001120
        /*0320*/ 	.word	0x00000006
        /*0324*/ 	.word	0x00037000
        /*0328*/ 	.short	0x010a
        /*032a*/ 	.byte	0x3f
	.zero		1


	//   ....[46]....
        /*032c*/ 	.word	0x000012f0
        /*0330*/ 	.word	0x000000ff
        /*0334*/ 	.word	0x00000000
        /*0338*/ 	.short	0x0101
        /*033a*/ 	.byte	0x06
	.zero		1


	//   ....[47]....
        /*033c*/ 	.word	0x000014e0
        /*0340*/ 	.word	0x00000003
        /*0344*/ 	.word	0x00000000
        /*0348*/ 	.short	0x0101
        /*034a*/ 	.byte	0x3f
	.zero		1


	//   ....[48]....
        /*034c*/ 	.word	0x0000ec50
        /*0350*/ 	.word	0x00000012
        /*0354*/ 	.word	0x000370b0
        /*0358*/ 	.short	0x010a
        /*035a*/ 	.byte	0x3f
	.zero		1


	//   ....[49]....
        /*035c*/ 	.word	0x0000f300
        /*0360*/ 	.word	0x00000002
        /*0364*/ 	.word	0x00000000
        /*0368*/ 	.short	0x010a
        /*036a*/ 	.byte	0x3f
	.zero		1


	//   ....[50]....
        /*036c*/ 	.word	0x0000f3b0
        /*0370*/ 	.word	0x00000000
        /*0374*/ 	.word	0x00000000
        /*0378*/ 	.short	0x010a
        /*037a*/ 	.byte	0x3f
	.zero		1


	//   ....[51]....
        /*037c*/ 	.word	0x0000f460
        /*0380*/ 	.word	0x00000000
        /*0384*/ 	.word	0x00000000
        /*0388*/ 	.short	0x010a
        /*038a*/ 	.byte	0x3f
	.zero		1


	//   ....[52]....
        /*038c*/ 	.word	0x0000f510
        /*0390*/ 	.word	0x00000000
        /*0394*/ 	.word	0x00000000
        /*0398*/ 	.short	0x010a
        /*039a*/ 	.byte	0x3f
	.zero		1


	//   ....[53]....
        /*039c*/ 	.word	0x0000f5c0
        /*03a0*/ 	.word	0x00000000
        /*03a4*/ 	.word	0x00000000
        /*03a8*/ 	.short	0x010a
        /*03aa*/ 	.byte	0x3f
	.zero		1


	//   ....[54]....
        /*03ac*/ 	.word	0x0000f670
        /*03b0*/ 	.word	0x00000000
        /*03b4*/ 	.word	0x00000000
        /*03b8*/ 	.short	0x010a
        /*03ba*/ 	.byte	0x3f
	.zero		1


	//   ....[55]....
        /*03bc*/ 	.word	0x0000f720
        /*03c0*/ 	.word	0x00000000
        /*03c4*/ 	.word	0x00000000
        /*03c8*/ 	.short	0x010a
        /*03ca*/ 	.byte	0x3f
	.zero		1


	//   ....[56]....
        /*03cc*/ 	.word	0x0000f7d0
        /*03d0*/ 	.word	0x00000000
        /*03d4*/ 	.word	0x00000000
        /*03d8*/ 	.short	0x010a
        /*03da*/ 	.byte	0x3f
	.zero		1


	//   ....[57]....
        /*03dc*/ 	.word	0x0000f880
        /*03e0*/ 	.word	0x00000000
        /*03e4*/ 	.word	0x00000000
        /*03e8*/ 	.short	0x010a
        /*03ea*/ 	.byte	0x3f
	.zero		1


	//   ....[58]....
        /*03ec*/ 	.word	0x0000f930
        /*03f0*/ 	.word	0x00000000
        /*03f4*/ 	.word	0x00000000
        /*03f8*/ 	.short	0x010a
        /*03fa*/ 	.byte	0x3f
	.zero		1


	//   ....[59]....
        /*03fc*/ 	.word	0x0000f9e0
        /*0400*/ 	.word	0x00000000
        /*0404*/ 	.word	0x00000000
        /*0408*/ 	.short	0x010a
        /*040a*/ 	.byte	0x3f
	.zero		1


	//   ....[60]....
        /*040c*/ 	.word	0x0000fa90
        /*0410*/ 	.word	0x00000000
        /*0414*/ 	.word	0x00000000
        /*0418*/ 	.short	0x010a
        /*041a*/ 	.byte	0x3f
	.zero		1


	//   ....[61]....
        /*041c*/ 	.word	0x0000fb40
        /*0420*/ 	.word	0x00000000
        /*0424*/ 	.word	0x00000000
        /*0428*/ 	.short	0x010a
        /*042a*/ 	.byte	0x3f
	.zero		1


	//   ....[62]....
        /*042c*/ 	.word	0x0000fbf0
        /*0430*/ 	.word	0x00000000
        /*0434*/ 	.word	0x00000000
        /*0438*/ 	.short	0x010a
        /*043a*/ 	.byte	0x3f
	.zero		1


	//   ....[63]....
        /*043c*/ 	.word	0x0000fca0
        /*0440*/ 	.word	0x00000000
        /*0444*/ 	.word	0x00000000
        /*0448*/ 	.short	0x010a
        /*044a*/ 	.byte	0x3f
	.zero		1


	//   ....[64]....
        /*044c*/ 	.word	0x0000fd50
        /*0450*/ 	.word	0x00000000
        /*0454*/ 	.word	0x00000000
        /*0458*/ 	.short	0x010a
        /*045a*/ 	.byte	0x3f
	.zero		1


	//   ....[65]....
        /*045c*/ 	.word	0x0000fe00
        /*0460*/ 	.word	0x00000000
        /*0464*/ 	.word	0x00000000
        /*0468*/ 	.short	0x010a
        /*046a*/ 	.byte	0x3f
	.zero		1


	//   ....[66]....
        /*046c*/ 	.word	0x0000feb0
        /*0470*/ 	.word	0x00000000
        /*0474*/ 	.word	0x00000000
        /*0478*/ 	.short	0x010a
        /*047a*/ 	.byte	0x3f
	.zero		1


	//   ....[67]....
        /*047c*/ 	.word	0x0000ff60
        /*0480*/ 	.word	0x00000000
        /*0484*/ 	.word	0x00000000
        /*0488*/ 	.short	0x010a
        /*048a*/ 	.byte	0x3f
	.zero		1


	//   ....[68]....
        /*048c*/ 	.word	0x00010010
        /*0490*/ 	.word	0x00000000
        /*0494*/ 	.word	0x00000000
        /*0498*/ 	.short	0x010a
        /*049a*/ 	.byte	0x3f
	.zero		1


	//   ....[69]....
        /*049c*/ 	.word	0x000100c0
        /*04a0*/ 	.word	0x00000000
        /*04a4*/ 	.word	0x00000000
        /*04a8*/ 	.short	0x010a
        /*04aa*/ 	.byte	0x3f
	.zero		1


	//   ....[70]....
        /*04ac*/ 	.word	0x00010170
        /*04b0*/ 	.word	0x00000004
        /*04b4*/ 	.word	0x00000000
        /*04b8*/ 	.short	0x010a
        /*04ba*/ 	.byte	0x3f
	.zero		1


	//----- nvinfo : EIATTR_NUM_MBARRIERS
	.align		4
.L_26:
        /*04bc*/ 	.byte	0x03, 0x38
        /*04be*/ 	.short	0x002c


	//----- nvinfo : EIATTR_EXIT_INSTR_OFFSETS
	.align		4
        /*04c0*/ 	.byte	0x04, 0x1c
        /*04c2*/ 	.short	(.L_28 - .L_27)


	//   ....[0]....
.L_27:
        /*04c4*/ 	.word	0x00000900


	//   ....[1]....
        /*04c8*/ 	.word	0x00001620


	//   ....[2]....
        /*04cc*/ 	.word	0x000092d0


	//   ....[3]....
        /*04d0*/ 	.word	0x000093a0


	//   ....[4]....
        /*04d4*/ 	.word	0x0000e970


	//   ....[5]....
        /*04d8*/ 	.word	0x0000ea20


	//   ....[6]....
        /*04dc*/ 	.word	0x0000ea40


	//   ....[7]....
        /*04e0*/ 	.word	0x0000f1f0


	//   ....[8]....
        /*04e4*/ 	.word	0x000101a0


	//----- nvinfo : EIATTR_MAX_THREADS
	.align		4
.L_28:
        /*04e8*/ 	.byte	0x04, 0x05
        /*04ea*/ 	.short	(.L_30 - .L_29)
.L_29:
        /*04ec*/ 	.word	0x00000100
        /*04f0*/ 	.word	0x00000001
        /*04f4*/ 	.word	0x00000001


	//----- nvinfo : EIATTR_CRS_STACK_SIZE
	.align		4
.L_30:
        /*04f8*/ 	.byte	0x04, 0x1e
        /*04fa*/ 	.short	(.L_32 - .L_31)
.L_31:
        /*04fc*/ 	.word	0x00000000


	//----- nvinfo : EIATTR_CBANK_PARAM_SIZE
	.align		4
.L_32:
        /*0500*/ 	.byte	0x03, 0x19
        /*0502*/ 	.short	0x03f0


	//----- nvinfo : EIATTR_PARAM_CBANK
	.align		4
        /*0504*/ 	.byte	0x04, 0x0a
        /*0506*/ 	.short	(.L_34 - .L_33)
	.align		4
.L_33:
        /*0508*/ 	.word	index@(.nv.constant0._ZN7cutlass13device_kernelINS_4conv6kernel13ConvUniversalINS1_16ConvProblemShapeILNS1_8OperatorE0ELi2EEENS1_10collective14CollectiveConvINS1_46MainloopSm90TmaGmmaWarpSpecializedImplicitGemmILS5_0ELi22ELi2EN4cute5tupleIJNSA_1CILi1EEESD_SD_EEENS1_36KernelImplicitTmaWarpSpecializedSm90ELi1EEENSB_IJNSC_ILi256EEENSC_ILi64EEENSB_IJNSC_ILi32EEEEEEEEENS_12float_e4m3_tESM_NSA_8TiledMMAINSA_8MMA_AtomIJNSA_4SM904GMMA30MMA_64x64x32_F32E4M3E4M3_SS_TNILNSQ_7ScaleInE1ELSS_1EEEEEENSA_6LayoutISE_NSB_IJNSC_ILi0EEESW_SW_EEEEENSB_IJNSA_10UnderscoreESZ_SZ_EEEEENS7_6detail26Sm90ImplicitGemmTileTraitsINSA_20SM90_TMA_LOAD_IM2COLENSA_14ComposedLayoutINSA_7SwizzleILi1ELi4ELi3EEENSA_18smem_ptr_flag_bitsILi8EEENSV_INSB_IJNSB_IJNSC_ILi8EEESJ_EEENSB_IJSJ_SD_EEENSB_IJSD_NSC_ILi22EEEEEEEEENSB_IJNSB_IJSJ_SH_EEENSB_IJSD_SW_EEENSB_IJSW_NSC_ILi8192EEEEEEEEEEEEEvEENS13_INSA_13SM90_TMA_LOADENS15_IS17_S19_NSV_INSB_IJNSB_IJS1A_S1A_EEES1C_S1E_EEENSB_IJS1G_S1H_NSB_IJSW_NSC_ILi2048EEEEEEEEEEEEEvEEEENS_8epilogue10collective6detail29Sm90TmaWarpSpecializedAdapterINS1Z_15DefaultEpilogueISM_NSB_IJNSB_IJlllEEESD_SW_EEES24_NS1Y_6thread17LinearCombinationISM_Li1EffLNS25_9ScaleType4KindE0ELNS_15FloatRoundStyleE2ESM_EENS_4gemm15EpilogueDefaultEEEEEvvEEEEvNT_6ParamsE)
        /*050c*/ 	.short	0x0210
        /*050e*/ 	.short	0x03f0


	//----- nvinfo : EIATTR_SW_WAR
	.align		4
.L_34:
        /*0510*/ 	.byte	0x04, 0x36
        /*0512*/ 	.short	(.L_36 - .L_35)
.L_35:
        /*0514*/ 	.word	0x00000008
.L_36:


//--------------------- .nv.callgraph             --------------------------
	.section	.nv.callgraph,"",@"SHT_CUDA_CALLGRAPH"
	.align	4
	.sectionentsize	8
	.align		4
        /*0000*/ 	.word	0x00000000
	.align		4
        /*0004*/ 	.word	0xffffffff
	.align		4
        /*0008*/ 	.word	0x00000000
	.align		4
        /*000c*/ 	.word	0xfffffffe
	.align		4
        /*0010*/ 	.word	0x00000000
	.align		4
        /*0014*/ 	.word	0xfffffffd
	.align		4
        /*0018*/ 	.word	0x00000000
	.align		4
        /*001c*/ 	.word	0xfffffffc


//--------------------- .nv.constant4             --------------------------
	.section	.nv.constant4,"a",@progbits
	.align	8
	.align		8
.nv.constant4:
        /*0000*/ 	.dword	_ZN39_INTERNAL_addc6569_4_k_cu_3d353db2_26204cuda3std3__45__cpo5beginE
	.align		8
        /*0008*/ 	.dword	_ZN39_INTERNAL_addc6569_4_k_cu_3d353db2_26204cuda3std3__45__cpo3endE
	.align		8
        /*0010*/ 	.dword	_ZN39_INTERNAL_addc6569_4_k_cu_3d353db2_26204cuda3std3__45__cpo6cbeginE
	.align		8
        /*0018*/ 	.dword	_ZN39_INTERNAL_addc6569_4_k_cu_3d353db2_26204cuda3std3__45__cpo4cendE
	.align		8
        /*0020*/ 	.dword	_ZN39_INTERNAL_addc6569_4_k_cu_3d353db2_26204cuda3std3__441_GLOBAL__N__addc6569_4_k_cu_3d353db2_26206ignoreE
	.align		8
        /*0028*/ 	.dword	_ZN39_INTERNAL_addc6569_4_k_cu_3d353db2_26204cuda3std3__419piecewise_constructE
	.align		8
        /*0030*/ 	.dword	_ZN39_INTERNAL_addc6569_4_k_cu_3d353db2_26204cuda3std3__48in_placeE
	.align		8
        /*0038*/ 	.dword	_ZN39_INTERNAL_addc6569_4_k_cu_3d353db2_26204cuda3std6ranges3__45__cpo4swapE
	.align		8
        /*0040*/ 	.dword	_ZN39_INTERNAL_addc6569_4_k_cu_3d353db2_26204cuda3std6ranges3__45__cpo9iter_moveE
	.align		8
        /*0048*/ 	.dword	_ZN39_INTERNAL_addc6569_4_k_cu_3d353db2_26204cute7productE
	.align		8
        /*0050*/ 	.dword	_ZN39_INTERNAL_addc6569_4_k_cu_3d353db2_26204cute1_E


//--------------------- .text._ZN7cutlass13device_kernelINS_4conv6kernel13ConvUniversalINS1_16ConvProblemShapeILNS1_8OperatorE0ELi2EEENS1_10collective14CollectiveConvINS1_46MainloopSm90TmaGmmaWarpSpecializedImplicitGemmILS5_0ELi22ELi2EN4cute5tupleIJNSA_1CILi1EEESD_SD_EEENS1_36KernelImplicitTmaWarpSpecializedSm90ELi1EEENSB_IJNSC_ILi256EEENSC_ILi64EEENSB_IJNSC_ILi32EEEEEEEEENS_12float_e4m3_tESM_NSA_8TiledMMAINSA_8MMA_AtomIJNSA_4SM904GMMA30MMA_64x64x32_F32E4M3E4M3_SS_TNILNSQ_7ScaleInE1ELSS_1EEEEEENSA_6LayoutISE_NSB_IJNSC_ILi0EEESW_SW_EEEEENSB_IJNSA_10UnderscoreESZ_SZ_EEEEENS7_6detail26Sm90ImplicitGemmTileTraitsINSA_20SM90_TMA_LOAD_IM2COLENSA_14ComposedLayoutINSA_7SwizzleILi1ELi4ELi3EEENSA_18smem_ptr_flag_bitsILi8EEENSV_INSB_IJNSB_IJNSC_ILi8EEESJ_EEENSB_IJSJ_SD_EEENSB_IJSD_NSC_ILi22EEEEEEEEENSB_IJNSB_IJSJ_SH_EEENSB_IJSD_SW_EEENSB_IJSW_NSC_ILi8192EEEEEEEEEEEEEvEENS13_INSA_13SM90_TMA_LOADENS15_IS17_S19_NSV_INSB_IJNSB_IJS1A_S1A_EEES1C_S1E_EEENSB_IJS1G_S1H_NSB_IJSW_NSC_ILi2048EEEEEEEEEEEEEvEEEENS_8epilogue10collective6detail29Sm90TmaWarpSpecializedAdapterINS1Z_15DefaultEpilogueISM_NSB_IJNSB_IJlllEEESD_SW_EEES24_NS1Y_6thread17LinearCombinationISM_Li1EffLNS25_9ScaleType4KindE0ELNS_15FloatRoundStyleE2ESM_EENS_4gemm15EpilogueDefaultEEEEEvvEEEEvNT_6ParamsE --------------------------
	.section	.text._ZN7cutlass13device_kernelINS_4conv6kernel13ConvUniversalINS1_16ConvProblemShapeILNS1_8OperatorE0ELi2EEENS1_10collective14CollectiveConvINS1_46MainloopSm90TmaGmmaWarpSpecializedImplicitGemmILS5_0ELi22ELi2EN4cute5tupleIJNSA_1CILi1EEESD_SD_EEENS1_36KernelImplicitTmaWarpSpecializedSm90ELi1EEENSB_IJNSC_ILi256EEENSC_ILi64EEENSB_IJNSC_ILi32EEEEEEEEENS_12float_e4m3_tESM_NSA_8TiledMMAINSA_8MMA_AtomIJNSA_4SM904GMMA30MMA_64x64x32_F32E4M3E4M3_SS_TNILNSQ_7ScaleInE1ELSS_1EEEEEENSA_6LayoutISE_NSB_IJNSC_ILi0EEESW_SW_EEEEENSB_IJNSA_10UnderscoreESZ_SZ_EEEEENS7_6detail26Sm90ImplicitGemmTileTraitsINSA_20SM90_TMA_LOAD_IM2COLENSA_14ComposedLayoutINSA_7SwizzleILi1ELi4ELi3EEENSA_18smem_ptr_flag_bitsILi8EEENSV_INSB_IJNSB_IJNSC_ILi8EEESJ_EEENSB_IJSJ_SD_EEENSB_IJSD_NSC_ILi22EEEEEEEEENSB_IJNSB_IJSJ_SH_EEENSB_IJSD_SW_EEENSB_IJSW_NSC_ILi8192EEEEEEEEEEEEEvEENS13_INSA_13SM90_TMA_LOADENS15_IS17_S19_NSV_INSB_IJNSB_IJS1A_S1A_EEES1C_S1E_EEENSB_IJS1G_S1H_NSB_IJSW_NSC_ILi2048EEEEEEEEEEEEEvEEEENS_8epilogue10collective6detail29Sm90TmaWarpSpecializedAdapterINS1Z_15DefaultEpilogueISM_NSB_IJNSB_IJlllEEESD_SW_EEES24_NS1Y_6thread17LinearCombinationISM_Li1EffLNS25_9ScaleType4KindE0ELNS_15FloatRoundStyleE2ESM_EENS_4gemm15EpilogueDefaultEEEEEvvEEEEvNT_6ParamsE,"ax",@progbits
	.align	128
.text._ZN7cutlass13device_kernelINS_4conv6kernel13ConvUniversalINS1_16ConvProblemShapeILNS1_8OperatorE0ELi2EEENS1_10collective14CollectiveConvINS1_46MainloopSm90TmaGmmaWarpSpecializedImplicitGemmILS5_0ELi22ELi2EN4cute5tupleIJNSA_1CILi1EEESD_SD_EEENS1_36KernelImplicitTmaWarpSpecializedSm90ELi1EEENSB_IJNSC_ILi256EEENSC_ILi64EEENSB_IJNSC_ILi32EEEEEEEEENS_12float_e4m3_tESM_NSA_8TiledMMAINSA_8MMA_AtomIJNSA_4SM904GMMA30MMA_64x64x32_F32E4M3E4M3_SS_TNILNSQ_7ScaleInE1ELSS_1EEEEEENSA_6LayoutISE_NSB_IJNSC_ILi0EEESW_SW_EEEEENSB_IJNSA_10UnderscoreESZ_SZ_EEEEENS7_6detail26Sm90ImplicitGemmTileTraitsINSA_20SM90_TMA_LOAD_IM2COLENSA_14ComposedLayoutINSA_7SwizzleILi1ELi4ELi3EEENSA_18smem_ptr_flag_bitsILi8EEENSV_INSB_IJNSB_IJNSC_ILi8EEESJ_EEENSB_IJSJ_SD_EEENSB_IJSD_NSC_ILi22EEEEEEEEENSB_IJNSB_IJSJ_SH_EEENSB_IJSD_SW_EEENSB_IJSW_NSC_ILi8192EEEEEEEEEEEEEvEENS13_INSA_13SM90_TMA_LOADENS15_IS17_S19_NSV_INSB_IJNSB_IJS1A_S1A_EEES1C_S1E_EEENSB_IJS1G_S1H_NSB_IJSW_NSC_ILi2048EEEEEEEEEEEEEvEEEENS_8epilogue10collective6detail29Sm90TmaWarpSpecializedAdapterINS1Z_15DefaultEpilogueISM_NSB_IJNSB_IJlllEEESD_SW_EEES24_NS1Y_6thread17LinearCombinationISM_Li1EffLNS25_9ScaleType4KindE0ELNS_15FloatRoundStyleE2ESM_EENS_4gemm15EpilogueDefaultEEEEEvvEEEEvNT_6ParamsE:
        .type           _ZN7cutlass13device_kernelINS_4conv6kernel13ConvUniversalINS1_16ConvProblemShapeILNS1_8OperatorE0ELi2EEENS1_10collective14CollectiveConvINS1_46MainloopSm90TmaGmmaWarpSpecializedImplicitGemmILS5_0ELi22ELi2EN4cute5tupleIJNSA_1CILi1EEESD_SD_EEENS1_36KernelImplicitTmaWarpSpecializedSm90ELi1EEENSB_IJNSC_ILi256EEENSC_ILi64EEENSB_IJNSC_ILi32EEEEEEEEENS_12float_e4m3_tESM_NSA_8TiledMMAINSA_8MMA_AtomIJNSA_4SM904GMMA30MMA_64x64x32_F32E4M3E4M3_SS_TNILNSQ_7ScaleInE1ELSS_1EEEEEENSA_6LayoutISE_NSB_IJNSC_ILi0EEESW_SW_EEEEENSB_IJNSA_10UnderscoreESZ_SZ_EEEEENS7_6detail26Sm90ImplicitGemmTileTraitsINSA_20SM90_TMA_LOAD_IM2COLENSA_14ComposedLayoutINSA_7SwizzleILi1ELi4ELi3EEENSA_18smem_ptr_flag_bitsILi8EEENSV_INSB_IJNSB_IJNSC_ILi8EEESJ_EEENSB_IJSJ_SD_EEENSB_IJSD_NSC_ILi22EEEEEEEEENSB_IJNSB_IJSJ_SH_EEENSB_IJSD_SW_EEENSB_IJSW_NSC_ILi8192EEEEEEEEEEEEEvEENS13_INSA_13SM90_TMA_LOADENS15_IS17_S19_NSV_INSB_IJNSB_IJS1A_S1A_EEES1C_S1E_EEENSB_IJS1G_S1H_NSB_IJSW_NSC_ILi2048EEEEEEEEEEEEEvEEEENS_8epilogue10collective6detail29Sm90TmaWarpSpecializedAdapterINS1Z_15DefaultEpilogueISM_NSB_IJNSB_IJlllEEESD_SW_EEES24_NS1Y_6thread17LinearCombinationISM_Li1EffLNS25_9ScaleType4KindE0ELNS_15FloatRoundStyleE2ESM_EENS_4gemm15EpilogueDefaultEEEEEvvEEEEvNT_6ParamsE,@function
        .size           _ZN7cutlass13device_kernelINS_4conv6kernel13ConvUniversalINS1_16ConvProblemShapeILNS1_8OperatorE0ELi2EEENS1_10collective14CollectiveConvINS1_46MainloopSm90TmaGmmaWarpSpecializedImplicitGemmILS5_0ELi22ELi2EN4cute5tupleIJNSA_1CILi1EEESD_SD_EEENS1_36KernelImplicitTmaWarpSpecializedSm90ELi1EEENSB_IJNSC_ILi256EEENSC_ILi64EEENSB_IJNSC_ILi32EEEEEEEEENS_12float_e4m3_tESM_NSA_8TiledMMAINSA_8MMA_AtomIJNSA_4SM904GMMA30MMA_64x64x32_F32E4M3E4M3_SS_TNILNSQ_7ScaleInE1ELSS_1EEEEEENSA_6LayoutISE_NSB_IJNSC_ILi0EEESW_SW_EEEEENSB_IJNSA_10UnderscoreESZ_SZ_EEEEENS7_6detail26Sm90ImplicitGemmTileTraitsINSA_20SM90_TMA_LOAD_IM2COLENSA_14ComposedLayoutINSA_7SwizzleILi1ELi4ELi3EEENSA_18smem_ptr_flag_bitsILi8EEENSV_INSB_IJNSB_IJNSC_ILi8EEESJ_EEENSB_IJSJ_SD_EEENSB_IJSD_NSC_ILi22EEEEEEEEENSB_IJNSB_IJSJ_SH_EEENSB_IJSD_SW_EEENSB_IJSW_NSC_ILi8192EEEEEEEEEEEEEvEENS13_INSA_13SM90_TMA_LOADENS15_IS17_S19_NSV_INSB_IJNSB_IJS1A_S1A_EEES1C_S1E_EEENSB_IJS1G_S1H_NSB_IJSW_NSC_ILi2048EEEEEEEEEEEEEvEEEENS_8epilogue10collective6detail29Sm90TmaWarpSpecializedAdapterINS1Z_15DefaultEpilogueISM_NSB_IJNSB_IJlllEEESD_SW_EEES24_NS1Y_6thread17LinearCombinationISM_Li1EffLNS25_9ScaleType4KindE0ELNS_15FloatRoundStyleE2ESM_EENS_4gemm15EpilogueDefaultEEEEEvvEEEEvNT_6ParamsE,(.L_x_116 - _ZN7cutlass13device_kernelINS_4conv6kernel13ConvUniversalINS1_16ConvProblemShapeILNS1_8OperatorE0ELi2EEENS1_10collective14CollectiveConvINS1_46MainloopSm90TmaGmmaWarpSpecializedImplicitGemmILS5_0ELi22ELi2EN4cute5tupleIJNSA_1CILi1EEESD_SD_EEENS1_36KernelImplicitTmaWarpSpecializedSm90ELi1EEENSB_IJNSC_ILi256EEENSC_ILi64EEENSB_IJNSC_ILi32EEEEEEEEENS_12float_e4m3_tESM_NSA_8TiledMMAINSA_8MMA_AtomIJNSA_4SM904GMMA30MMA_64x64x32_F32E4M3E4M3_SS_TNILNSQ_7ScaleInE1ELSS_1EEEEEENSA_6LayoutISE_NSB_IJNSC_ILi0EEESW_SW_EEEEENSB_IJNSA_10UnderscoreESZ_SZ_EEEEENS7_6detail26Sm90ImplicitGemmTileTraitsINSA_20SM90_TMA_LOAD_IM2COLENSA_14ComposedLayoutINSA_7SwizzleILi1ELi4ELi3EEENSA_18smem_ptr_flag_bitsILi8EEENSV_INSB_IJNSB_IJNSC_ILi8EEESJ_EEENSB_IJSJ_SD_EEENSB_IJSD_NSC_ILi22EEEEEEEEENSB_IJNSB_IJSJ_SH_EEENSB_IJSD_SW_EEENSB_IJSW_NSC_ILi8192EEEEEEEEEEEEEvEENS13_INSA_13SM90_TMA_LOADENS15_IS17_S19_NSV_INSB_IJNSB_IJS1A_S1A_EEES1C_S1E_EEENSB_IJS1G_S1H_NSB_IJSW_NSC_ILi2048EEEEEEEEEEEEEvEEEENS_8epilogue10collective6detail29Sm90TmaWarpSpecializedAdapterINS1Z_15DefaultEpilogueISM_NSB_IJNSB_IJlllEEESD_SW_EEES24_NS1Y_6thread17LinearCombinationISM_Li1EffLNS25_9ScaleType4KindE0ELNS_15FloatRoundStyleE2ESM_EENS_4gemm15EpilogueDefaultEEEEEvvEEEEvNT_6ParamsE)
        .other          _ZN7cutlass13device_kernelINS_4conv6kernel13ConvUniversalINS1_16ConvProblemShapeILNS1_8OperatorE0ELi2EEENS1_10collective14CollectiveConvINS1_46MainloopSm90TmaGmmaWarpSpecializedImplicitGemmILS5_0ELi22ELi2EN4cute5tupleIJNSA_1CILi1EEESD_SD_EEENS1_36KernelImplicitTmaWarpSpecializedSm90ELi1EEENSB_IJNSC_ILi256EEENSC_ILi64EEENSB_IJNSC_ILi32EEEEEEEEENS_12float_e4m3_tESM_NSA_8TiledMMAINSA_8MMA_AtomIJNSA_4SM904GMMA30MMA_64x64x32_F32E4M3E4M3_SS_TNILNSQ_7ScaleInE1ELSS_1EEEEEENSA_6LayoutISE_NSB_IJNSC_ILi0EEESW_SW_EEEEENSB_IJNSA_10UnderscoreESZ_SZ_EEEEENS7_6detail26Sm90ImplicitGemmTileTraitsINSA_20SM90_TMA_LOAD_IM2COLENSA_14ComposedLayoutINSA_7SwizzleILi1ELi4ELi3EEENSA_18smem_ptr_flag_bitsILi8EEENSV_INSB_IJNSB_IJNSC_ILi8EEESJ_EEENSB_IJSJ_SD_EEENSB_IJSD_NSC_ILi22EEEEEEEEENSB_IJNSB_IJSJ_SH_EEENSB_IJSD_SW_EEENSB_IJSW_NSC_ILi8192EEEEEEEEEEEEEvEENS13_INSA_13SM90_TMA_LOADENS15_IS17_S19_NSV_INSB_IJNSB_IJS1A_S1A_EEES1C_S1E_EEENSB_IJS1G_S1H_NSB_IJSW_NSC_ILi2048EEEEEEEEEEEEEvEEEENS_8epilogue10collective6detail29Sm90TmaWarpSpecializedAdapterINS1Z_15DefaultEpilogueISM_NSB_IJNSB_IJlllEEESD_SW_EEES24_NS1Y_6thread17LinearCombinationISM_Li1EffLNS25_9ScaleType4KindE0ELNS_15FloatRoundStyleE2ESM_EENS_4gemm15EpilogueDefaultEEEEEvvEEEEvNT_6ParamsE,@"STO_CUDA_ENTRY STV_DEFAULT"
_ZN7cutlass13device_kernelINS_4conv6kernel13ConvUniversalINS1_16ConvProblemShapeILNS1_8OperatorE0ELi2EEENS1_10collective14CollectiveConvINS1_46MainloopSm90TmaGmmaWarpSpecializedImplicitGemmILS5_0ELi22ELi2EN4cute5tupleIJNSA_1CILi1EEESD_SD_EEENS1_36KernelImplicitTmaWarpSpecializedSm90ELi1EEENSB_IJNSC_ILi256EEENSC_ILi64EEENSB_IJNSC_ILi32EEEEEEEEENS_12float_e4m3_tESM_NSA_8TiledMMAINSA_8MMA_AtomIJNSA_4SM904GMMA30MMA_64x64x32_F32E4M3E4M3_SS_TNILNSQ_7ScaleInE1ELSS_1EEEEEENSA_6LayoutISE_NSB_IJNSC_ILi0EEESW_SW_EEEEENSB_IJNSA_10UnderscoreESZ_SZ_EEEEENS7_6detail26Sm90ImplicitGemmTileTraitsINSA_20SM90_TMA_LOAD_IM2COLENSA_14ComposedLayoutINSA_7SwizzleILi1ELi4ELi3EEENSA_18smem_ptr_flag_bitsILi8EEENSV_INSB_IJNSB_IJNSC_ILi8EEESJ_EEENSB_IJSJ_SD_EEENSB_IJSD_NSC_ILi22EEEEEEEEENSB_IJNSB_IJSJ_SH_EEENSB_IJSD_SW_EEENSB_IJSW_NSC_ILi8192EEEEEEEEEEEEEvEENS13_INSA_13SM90_TMA_LOADENS15_IS17_S19_NSV_INSB_IJNSB_IJS1A_S1A_EEES1C_S1E_EEENSB_IJS1G_S1H_NSB_IJSW_NSC_ILi2048EEEEEEEEEEEEEvEEEENS_8epilogue10collective6detail29Sm90TmaWarpSpecializedAdapterINS1Z_15DefaultEpilogueISM_NSB_IJNSB_IJlllEEESD_SW_EEES24_NS1Y_6thread17LinearCombinationISM_Li1EffLNS25_9ScaleType4KindE0ELNS_15FloatRoundStyleE2ESM_EENS_4gemm15EpilogueDefaultEEEEEvvEEEEvNT_6ParamsE:
[----:B------:R-:W-:Y:S01]  /*0000*/  LDC R1, c[0x0][0x28] ;  /* 0x00000a00ff017b82 */ /* 0x000fe20000000800 */
[----:B------:R-:W0:Y:S01]  /*0010*/  S2R R9, SR_TID.X ;  /* 0x0000000000097919 */ /* 0x000e220000002100 */
[----:B------:R-:W-:Y:S01]  /*0020*/  ELECT P0, URZ, PT ;  /* 0x00000000003f782f */ /* 0x000fe20003800000 */
[----:B------:R-:W-:Y:S01]  /*0030*/  BSSY B0, `(.L_x_0) ;  /* 0x000000f000007945 */ /* 0x000fe20003800000 */
[--C-:B0-----:R-:W-:Y:S02]  /*0040*/  SHF.R.U32.HI R0, RZ, 0x5, R9.reuse ;  /* 0x00000005ff007819 */ /* 0x101fe40000011609 */
[----:B------:R-:W-:-:S03]  /*0050*/  SHF.R.U32.HI R3, RZ, 0x7, R9 ;  /* 0x00000007ff037819 */ /* 0x000fc60000011609 */
[----:B------:R-:W0:Y:S04]  /*0060*/  SHFL.IDX PT, R2, R0, RZ, 0x1f ;  /* 0x00001fff00027589 */ /* 0x000e2800000e0000 */
[----:B------:R1:W2:Y:S01]  /*0070*/  SHFL.IDX PT, R7, R3, RZ, 0x1f ;  /* 0x00001fff03077589 */ /* 0x0002a200000e0000 */
[----:B0-----:R-:W-:-:S13]  /*0080*/  ISETP.NE.OR P0, PT, R2, RZ, !P0 ;  /* 0x000000ff0200720c */ /* 0x001fda0004705670 */
[----:B-12---:R-:W-:Y:S05]  /*0090*/  @P0 BRA `(.L_x_1) ;  /* 0x0000000000200947 */ /* 0x006fea0003800000 */
[----:B------:R-:W-:Y:S02]  /*00a0*/  ULDC.64 UR4, c[0x0][0x198] ;  /* 0x0000660000047ab9 */ /* 0x000fe40000000a00 */
[----:B------:R-:W-:Y:S02]  /*00b0*/  UIADD3 UR6, UP0, UR4, 0xf0, URZ ;  /* 0x000000f004067890 */ /* 0x000fe4000ff1e03f */
[----:B------:R-:W-:Y:S02]  /*00c0*/  UIADD3 UR4, UP1, UR4, 0x1f0, URZ ;  /* 0x000001f004047890 */ /* 0x000fe4000ff3e03f */
[----:B------:R-:W-:Y:S02]  /*00d0*/  UIADD3.X UR7, URZ, UR5, URZ, UP0, !UPT ;  /* 0x000000053f077290 */ /* 0x000fe400087fe43f */
[----:B------:R-:W-:-:S07]  /*00e0*/  UIADD3.X UR5, URZ, UR5, URZ, UP1, !UPT ;  /* 0x000000053f057290 */ /* 0x000fce0008ffe43f */
[----:B------:R0:W-:Y:S02]  /*00f0*/  UTMACCTL.PF [UR6] ;  /* 0x00000000060079b9 */ /* 0x0001e40008040000 */
[----:B------:R0:W-:Y:S02]  /*0100*/  UTMACCTL.PF [UR4] ;  /* 0x00000000040079b9 */ /* 0x0001e40008040000 */
[----:B0-----:R-:W-:Y:S01]  /*0110*/  NOP ;  /* 0x0000000000007918 */ /* 0x001fe20000000000 */
.L_x_1:
[----:B------:R-:W-:Y:S05]  /*0120*/  BSYNC B0 ;  /* 0x0000000000007941 */ /* 0x000fea0003800000 */
.L_x_0:
[----:B------:R-:W0:Y:S01]  /*0130*/  SHFL.IDX PT, R0, R0, RZ, 0x1f ;  /* 0x00001fff00007589 */ /* 0x000e2200000e0000 */
[----:B------:R-:W-:-:S04]  /*0140*/  SHF.R.S32.HI R3, RZ, 0x1f, R2 ;  /* 0x0000001fff037819 */ /* 0x000fc80000011402 */
[----:B------:R-:W-:Y:S02]  /*0150*/  LEA.HI R3, R3, R2, RZ, 0x2 ;  /* 0x0000000203037211 */ /* 0x000fe400078f10ff */
[----:B0-----:R-:W-:-:S13]  /*0160*/  ISETP.NE.AND P0, PT, R0, RZ, PT ;  /* 0x000000ff0000720c */ /* 0x001fda0003f05270 */
[----:B------:R-:W-:Y:S05]  /*0170*/  @P0 BRA `(.L_x_2) ;  /* 0x0000000000f40947 */ /* 0x000fea0003800000 */
[----:B------:R-:W-:Y:S01]  /*0180*/  ELECT P0, URZ, PT ;  /* 0x00000000003f782f */ /* 0x000fe20003800000 */
[----:B------:R-:W-:-:S12]  /*0190*/  BSSY B0, `(.L_x_2) ;  /* 0x000003b000007945 */ /* 0x000fd80003800000 */
[----:B------:R-:W-:Y:S05]  /*01a0*/  @!P0 BRA `(.L_x_3) ;  /* 0x0000000000e48947 */ /* 0x000fea0003800000 */
[----:B------:R-:W0:Y:S01]  /*01b0*/  S2UR UR8, SR_CgaCtaId ;  /* 0x00000000000879c3 */ /* 0x000e220000008800 */
[----:B------:R-:W-:Y:S01]  /*01c0*/  UMOV UR4, 0x400 ;  /* 0x0000040000047882 */ /* 0x000fe20000000000 */
[----:B------:R-:W-:Y:S01]  /*01d0*/  UMOV UR5, 0x1 ;  /* 0x0000000100057882 */ /* 0x000fe20000000000 */
[----:B------:R-:W-:Y:S02]  /*01e0*/  UMOV UR6, 0x80 ;  /* 0x0000008000067882 */ /* 0x000fe40000000000 */
[----:B------:R-:W-:-:S04]  /*01f0*/  UIADD3 UR6, -UR6, 0x100000, URZ ;  /* 0x0010000006067890 */ /* 0x000fc8000fffe13f */
[----:B------:R-:W-:Y:S02]  /*0200*/  USHF.L.U32 UR7, UR6, 0xb, URZ ;  /* 0x0000000b06077899 */ /* 0x000fe4000800063f */
[----:B------:R-:W-:Y:S02]  /*0210*/  USHF.L.U32 UR6, UR6, 0x1, URZ ;  /* 0x0000000106067899 */ /* 0x000fe4000800063f */
[----:B0-----:R-:W-:Y:S02]  /*0220*/  ULEA UR8, UR8, UR4, 0x18 ;  /* 0x0000000408087291 */ /* 0x001fe4000f8ec03f */
[----:B------:R-:W-:-:S04]  /*0230*/  UIADD3 UR4, -UR5, 0x100000, URZ ;  /* 0x0010000005047890 */ /* 0x000fc8000fffe13f */
[----:B------:R-:W-:Y:S02]  /*0240*/  USHF.L.U32 UR5, UR4, 0xb, URZ ;  /* 0x0000000b04057899 */ /* 0x000fe4000800063f */
[----:B------:R-:W-:Y:S01]  /*0250*/  USHF.L.U32 UR4, UR4, 0x1, URZ ;  /* 0x0000000104047899 */ /* 0x000fe2000800063f */
[----:B------:R-:W0:Y:S11]  /*0260*/  FENCE.VIEW.ASYNC.S ;  /* 0x00000000000073c6 */ /* 0x000e360000000000 */
[----:B0-----:R0:W1:Y:S01]  /*0270*/  SYNCS.EXCH.64 URZ, [UR8+0x37000], UR4 ;  /* 0x03700004083f75b2 */ /* 0x0010620008000100 */
[----:B------:R0:W2:Y:S01]  /*0280*/  SYNCS.EXCH.64 URZ, [UR8+0x370b0], UR6 ;  /* 0x0370b006083f75b2 */ /* 0x0000a20008000100 */
[----:B------:R0:W3:Y:S01]  /*0290*/  SYNCS.EXCH.64 URZ, [UR8+0x37008], UR4 ;  /* 0x03700804083f75b2 */ /* 0x0000e20008000100 */
[----:B------:R0:W4:Y:S01]  /*02a0*/  SYNCS.EXCH.64 URZ, [UR8+0x370b8], UR6 ;  /* 0x0370b806083f75b2 */ /* 0x0001220008000100 */
[----:B------:R0:W0:Y:S01]  /*02b0*/  SYNCS.EXCH.64 URZ, [UR8+0x37010], UR4 ;  /* 0x03701004083f75b2 */ /* 0x0000220008000100 */
        /* <DEDUP_REMOVED lines=39> */
[----:B-1234-:R-:W-:Y:S01]  /*0530*/  NOP ;  /* 0x0000000000007918 */ /* 0x01efe20000000000 */
.L_x_3:
[----:B0-----:R-:W-:Y:S05]  /*0540*/  BSYNC B0 ;  /* 0x0000000000007941 */ /* 0x001fea0003800000 */
.L_x_2:
[----:B------:R-:W-:Y:S01]  /*0550*/  ULDC.64 UR4, c[0x0][0x598] ;  /* 0x0001660000047ab9 */ /* 0x000fe20000000a00 */
[----:B------:R-:W-:Y:S01]  /*0560*/  LOP3.LUT R3, R3, 0xfffffffc, RZ, 0xc0, !PT ;  /* 0xfffffffc03037812 */ /* 0x000fe200078ec0ff */
[----:B------:R-:W-:Y:S01]  /*0570*/  NOP ;  /* 0x0000000000007918 */ /* 0x000fe20000000000 */
[----:B------:R-:W-:Y:S01]  /*0580*/  ISETP.NE.U32.AND P0, PT, RZ, UR4, PT ;  /* 0x00000004ff007c0c */ /* 0x000fe2000bf05070 */
[----:B------:R-:W-:Y:S01]  /*0590*/  NOP ;  /* 0x0000000000007918 */ /* 0x000fe20000000000 */
[----:B------:R-:W-:Y:S01]  /*05a0*/  BAR.SYNC.DEFER_BLOCKING 0x0 ;  /* 0x0000000000007b1d */ /* 0x000fe20000010000 */
[----:B------:R-:W-:Y:S01]  /*05b0*/  IMAD.IADD R6, R2, 0x1, -R3 ;  /* 0x0000000102067824 */ /* 0x000fe200078e0a03 */
[----:B------:R-:W-:Y:S02]  /*05c0*/  ISETP.NE.AND.EX P0, PT, RZ, UR5, PT, P0 ;  /* 0x00000005ff007c0c */ /* 0x000fe4000bf05300 */
[C---:B------:R-:W-:Y:S02]  /*05d0*/  ISETP.NE.AND P2, PT, R7.reuse, 0x1, PT ;  /* 0x000000010700780c */ /* 0x040fe40003f45270 */
[----:B------:R-:W-:Y:S01]  /*05e0*/  LOP3.LUT P1, RZ, R7, R6, RZ, 0xfc, !PT ;  /* 0x0000000607ff7212 */ /* 0x000fe2000782fcff */
[----:B------:R-:W-:-:S03]  /*05f0*/  ULDC.64 UR12, c[0x0][0x208] ;  /* 0x00008200000c7ab9 */ /* 0x000fc60000000a00 */
[----:B------:R-:W-:-:S04]  /*0600*/  SEL R0, RZ, 0x1, P1 ;  /* 0x00000001ff007807 */ /* 0x000fc80000800000 */
[----:B------:R-:W-:Y:S01]  /*0610*/  SEL R8, R0, 0x2, P2 ;  /* 0x0000000200087807 */ /* 0x000fe20001000000 */
[----:B------:R-:W-:Y:S06]  /*0620*/  @!P0 BRA `(.L_x_4) ;  /* 0x00000000001c8947 */ /* 0x000fec0003800000 */
[----:B------:R-:W0:Y:S02]  /*0630*/  LDC.64 R2, c[0x0][0x598] ;  /* 0x00016600ff027b82 */ /* 0x000e240000000a00 */
[----:B0-----:R-:W2:Y:S02]  /*0640*/  LDG.E.64 R2, desc[UR12][R2.64] ;  /* 0x0000000c02027981 */ /* 0x001ea4000c1e1b00 */
[----:B--2---:R-:W-:-:S04]  /*0650*/  ISETP.NE.U32.AND P0, PT, R2, RZ, PT ;  /* 0x000000ff0200720c */ /* 0x004fc80003f05070 */
[----:B------:R-:W-:-:S13]  /*0660*/  ISETP.NE.AND.EX P0, PT, R3, RZ, PT, P0 ;  /* 0x000000ff0300720c */ /* 0x000fda0003f05300 */
[----:B------:R-:W-:Y:S05]  /*0670*/  @!P0 BRA `(.L_x_4) ;  /* 0x0000000000088947 */ /* 0x000fea0003800000 */
[----:B------:R2:W5:Y:S01]  /*0680*/  LD.E R2, desc[UR12][R2.64] ;  /* 0x0000000c02027980 */ /* 0x000562000c101900 */
[----:B------:R-:W-:Y:S05]  /*0690*/  BRA `(.L_x_5) ;  /* 0x0000000000207947 */ /* 0x000fea0003800000 */
.L_x_4:
[----:B------:R-:W-:Y:S02]  /*06a0*/  ULDC.64 UR4, c[0x0][0x588] ;  /* 0x0001620000047ab9 */ /* 0x000fe40000000a00 */
[----:B------:R-:W-:-:S04]  /*06b0*/  ISETP.NE.U32.AND P0, PT, RZ, UR4, PT ;  /* 0x00000004ff007c0c */ /* 0x000fc8000bf05070 */
[----:B------:R-:W-:-:S13]  /*06c0*/  ISETP.NE.AND.EX P0, PT, RZ, UR5, PT, P0 ;  /* 0x00000005ff007c0c */ /* 0x000fda000bf05300 */
[----:B------:R-:W-:Y:S05]  /*06d0*/  @!P0 BRA `(.L_x_6) ;  /* 0x00000000000c8947 */ /* 0x000fea0003800000 */
[----:B------:R-:W0:Y:S02]  /*06e0*/  LDC.64 R2, c[0x0][0x588] ;  /* 0x00016200ff027b82 */ /* 0x000e240000000a00 */
[----:B0-----:R0:W5:Y:S01]  /*06f0*/  LDG.E R2, desc[UR12][R2.64] ;  /* 0x0000000c02027981 */ /* 0x001162000c1e1900 */
[----:B------:R-:W-:Y:S05]  /*0700*/  BRA `(.L_x_5) ;  /* 0x0000000000047947 */ /* 0x000fea0003800000 */
.L_x_6:
[----:B------:R-:W1:Y:S02]  /*0710*/  LDC R2, c[0x0][0x580] ;  /* 0x00016000ff027b82 */ /* 0x000e640000000800 */
.L_x_5:
[----:B------:R-:W-:Y:S02]  /*0720*/  ULDC.64 UR4, c[0x0][0x5a0] ;  /* 0x0001680000047ab9 */ /* 0x000fe40000000a00 */
[----:B------:R-:W-:-:S04]  /*0730*/  ISETP.NE.U32.AND P0, PT, RZ, UR4, PT ;  /* 0x00000004ff007c0c */ /* 0x000fc8000bf05070 */
[----:B------:R-:W-:-:S13]  /*0740*/  ISETP.NE.AND.EX P0, PT, RZ, UR5, PT, P0 ;  /* 0x00000005ff007c0c */ /* 0x000fda000bf05300 */
[----:B------:R-:W-:Y:S05]  /*0750*/  @!P0 BRA `(.L_x_7) ;  /* 0x00000000001c8947 */ /* 0x000fea0003800000 */
[----:B------:R-:W3:Y:S02]  /*0760*/  LDC.64 R4, c[0x0][0x5a0] ;  /* 0x00016800ff047b82 */ /* 0x000ee40000000a00 */
[----:B---3--:R-:W3:Y:S02]  /*0770*/  LDG.E.64 R4, desc[UR12][R4.64] ;  /* 0x0000000c04047981 */ /* 0x008ee4000c1e1b00 */
[----:B---3--:R-:W-:-:S04]  /*0780*/  ISETP.NE.U32.AND P0, PT, R4, RZ, PT ;  /* 0x000000ff0400720c */ /* 0x008fc80003f05070 */
[----:B------:R-:W-:-:S13]  /*0790*/  ISETP.NE.AND.EX P0, PT, R5, RZ, PT, P0 ;  /* 0x000000ff0500720c */ /* 0x000fda0003f05300 */
[----:B------:R-:W-:Y:S05]  /*07a0*/  @!P0 BRA `(.L_x_7) ;  /* 0x0000000000088947 */ /* 0x000fea0003800000 */
[----:B------:R3:W5:Y:S01]  /*07b0*/  LD.E R0, desc[UR12][R4.64] ;  /* 0x0000000c04007980 */ /* 0x000762000c101900 */
[----:B------:R-:W-:Y:S05]  /*07c0*/  BRA `(.L_x_8) ;  /* 0x0000000000207947 */ /* 0x000fea0003800000 */
.L_x_7:
[----:B------:R-:W-:Y:S02]  /*07d0*/  ULDC.64 UR4, c[0x0][0x590] ;  /* 0x0001640000047ab9 */ /* 0x000fe40000000a00 */
[----:B------:R-:W-:-:S04]  /*07e0*/  ISETP.NE.U32.AND P0, PT, RZ, UR4, PT ;  /* 0x00000004ff007c0c */ /* 0x000fc8000bf05070 */
[----:B------:R-:W-:-:S13]  /*07f0*/  ISETP.NE.AND.EX P0, PT, RZ, UR5, PT, P0 ;  /* 0x00000005ff007c0c */ /* 0x000fda000bf05300 */
[----:B------:R-:W-:Y:S05]  /*0800*/  @!P0 BRA `(.L_x_9) ;  /* 0x00000000000c8947 */ /* 0x000fea0003800000 */
[----:B------:R-:W3:Y:S02]  /*0810*/  LDC.64 R4, c[0x0][0x590] ;  /* 0x00016400ff047b82 */ /* 0x000ee40000000a00 */
[----:B---3--:R4:W5:Y:S01]  /*0820*/  LDG.E R0, desc[UR12][R4.64] ;  /* 0x0000000c04007981 */ /* 0x008962000c1e1900 */
[----:B------:R-:W-:Y:S05]  /*0830*/  BRA `(.L_x_8) ;  /* 0x0000000000047947 */ /* 0x000fea0003800000 */
.L_x_9:
[----:B------:R-:W3:Y:S02]  /*0840*/  LDC R0, c[0x0][0x584] ;  /* 0x00016100ff007b82 */ /* 0x000ee40000000800 */
.L_x_8:
[----:B0-2---:R-:W0:Y:S01]  /*0850*/  LDC R3, c[0x0][0x3c4] ;  /* 0x0000f100ff037b82 */ /* 0x005e220000000800 */
[----:B------:R-:W-:-:S07]  /*0860*/  ISETP.NE.AND P0, PT, R7, RZ, PT ;  /* 0x000000ff0700720c */ /* 0x000fce0003f05270 */
[----:B------:R-:W2:Y:S01]  /*0870*/  LDC.64 R10, c[0x0][0x3c8] ;  /* 0x0000f200ff0a7b82 */ /* 0x000ea20000000a00 */
[----:B0-----:R-:W-:-:S05]  /*0880*/  VIADD R3, R3, 0x1f ;  /* 0x0000001f03037836 */ /* 0x001fca0000000000 */
[----:B---34-:R-:W-:-:S04]  /*0890*/  SHF.R.S32.HI R4, RZ, 0x1f, R3 ;  /* 0x0000001fff047819 */ /* 0x018fc80000011403 */
[----:B------:R-:W-:-:S04]  /*08a0*/  LEA.HI R4, R4, R3, RZ, 0x5 ;  /* 0x0000000304047211 */ /* 0x000fc800078f28ff */
[----:B------:R-:W-:-:S05]  /*08b0*/  SHF.R.S32.HI R3, RZ, 0x5, R4 ;  /* 0x00000005ff037819 */ /* 0x000fca0000011404 */
[----:B--2---:R-:W-:-:S04]  /*08c0*/  IMAD R4, R3, R10, RZ ;  /* 0x0000000a03047224 */ /* 0x004fc800078e02ff */
[----:B------:R-:W-:Y:S01]  /*08d0*/  IMAD R4, R4, R11, RZ ;  /* 0x0000000b04047224 */ /* 0x000fe200078e02ff */
[----:B------:R-:W-:Y:S06]  /*08e0*/  @!P0 BRA `(.L_x_10) ;  /* 0x000000e000508947 */ /* 0x000fec0003800000 */
[----:B------:R-:W-:-:S13]  /*08f0*/  ISETP.NE.AND P0, PT, R7, 0x1, PT ;  /* 0x000000010700780c */ /* 0x000fda0003f05270 */
[----:B------:R-:W-:Y:S05]  /*0900*/  @P0 EXIT ;  /* 0x000000000000094d */ /* 0x000fea0003800000 */
[----:B------:R-:W-:Y:S01]  /*0910*/  ISETP.GE.AND P0, PT, R4, 0x1, PT ;  /* 0x000000010400780c */ /* 0x000fe20003f06270 */
[----:B------:R-:W-:Y:S01]  /*0920*/  UMOV UR4, URZ ;  /* 0x0000003f00047c82 */ /* 0x000fe20008000000 */
[----:B------:R-:W-:Y:S02]  /*0930*/  CS2R R54, SRZ ;  /* 0x0000000000367805 */ /* 0x000fe4000001ff00 */
[----:B------:R-:W-:Y:S02]  /*0940*/  CS2R R120, SRZ ;  /* 0x0000000000787805 */ /* 0x000fe4000001ff00 */
[----:B------:R-:W-:Y:S02]  /*0950*/  CS2R R122, SRZ ;  /* 0x00000000007a7805 */ /* 0x000fe4000001ff00 */
[----:B------:R-:W-:Y:S02]  /*0960*/  CS2R R124, SRZ ;  /* 0x00000000007c7805 */ /* 0x000fe4000001ff00 */
[----:B------:R-:W-:-:S02]  /*0970*/  CS2R R126, SRZ ;  /* 0x00000000007e7805 */ /* 0x000fc4000001ff00 */
[----:B------:R-:W-:Y:S02]  /*0980*/  CS2R R128, SRZ ;  /* 0x0000000000807805 */ /* 0x000fe4000001ff00 */
        /* <DEDUP_REMOVED lines=57> */
[----:B------:R-:W-:Y:S01]  /*0d20*/  CS2R R52, SRZ ;  /* 0x0000000000347805 */ /* 0x000fe2000001ff00 */
[----:B------:R-:W-:Y:S06]  /*0d30*/  @!P0 BRA `(.L_x_11) ;  /* 0x0000000000948947 */ /* 0x000fec0003800000 */
[----:B------:R-:W-:-:S04]  /*0d40*/  LOP3.LUT R3, R8, 0x1, RZ, 0xfc, !PT ;  /* 0x0000000108037812 */ /* 0x000fc800078efcff */
[----:B------:R-:W-:-:S13]  /*0d50*/  ISETP.NE.AND P1, PT, R3, 0x3, PT ;  /* 0x000000030300780c */ /* 0x000fda0003f25270 */
[----:B------:R-:W-:Y:S05]  /*0d60*/  @!P1 BRA `(.L_x_12) ;  /* 0x0000000000049947 */ /* 0x000fea0003800000 */
[----:B------:R-:W-:Y:S01]  /*0d70*/  BPT.TRAP 0x1 ;  /* 0x000000040000795c */ /* 0x000fe20000300000 */
.L_x_12:
[----:B------:R-:W0:Y:S01]  /*0d80*/  S2UR UR5, SR_CgaCtaId ;  /* 0x00000000000579c3 */ /* 0x000e220000008800 */
[----:B------:R-:W-:Y:S01]  /*0d90*/  SHF.L.U32 R3, RZ, 0x1f, RZ ;  /* 0x0000001fff037819 */ /* 0x000fe200000006ff */
[----:B------:R-:W-:Y:S02]  /*0da0*/  UMOV UR4, 0x400 ;  /* 0x0000040000047882 */ /* 0x000fe40000000000 */
[----:B0-----:R-:W-:-:S12]  /*0db0*/  ULEA UR4, UR5, UR4, 0x18 ;  /* 0x0000000405047291 */ /* 0x001fd8000f8ec03f */
.L_x_13:
[----:B0-----:R-:W-:-:S04]  /*0dc0*/  IMAD.U32 R6, RZ, RZ, UR4 ;  /* 0x00000004ff067e24 */ /* 0x001fc8000f8e00ff */
[----:B------:R0:W2:Y:S03]  /*0dd0*/  SYNCS.PHASECHK.TRANS64.TRYWAIT P1, [R6+URZ+0x37000], R3 ;  /* 0x03700003060075a7 */ /* 0x0000a6000802017f */
[----:B--2---:R-:W-:Y:S05]  /*0de0*/  @!P1 NANOSLEEP.SYNCS 0x989680 ;  /* 0x009896800000995d */ /* 0x004fea0003900000 */
[----:B------:R-:W2:Y:S02]  /*0df0*/  @!P1 SYNCS.PHASECHK.TRANS64 P1, [R6+URZ+0x37000], R3 ;  /* 0x03700003060095a7 */ /* 0x000ea4000802007f */
[----:B--2---:R-:W-:Y:S05]  /*0e00*/  @!P1 BRA `(.L_x_13) ;  /* 0xfffffffc00ec9947 */ /* 0x004fea000383ffff */
[----:B------:R-:W-:Y:S01]  /*0e10*/  UIADD3 UR5, UR4, 0x2c000, URZ ;  /* 0x0002c00004057890 */ /* 0x000fe2000fffe03f */
[----:B------:R-:W-:Y:S01]  /*0e20*/  WARPGROUP.ARRIVE ;  /* 0x00000000000079c5 */ /* 0x000fe20000000000 */
[----:B------:R-:W-:Y:S02]  /*0e30*/  USHF.R.U32.HI UR4, URZ, 0x4, UR4 ;  /* 0x000000043f047899 */ /* 0x000fe40008011604 */
[----:B------:R-:W-:Y:S02]  /*0e40*/  USHF.R.U32.HI UR5, URZ, 0x4, UR5 ;  /* 0x000000043f057899 */ /* 0x000fe40008011605 */
[----:B------:R-:W-:Y:S02]  /*0e50*/  ULOP3.LUT UR4, UR4, 0x3fff, URZ, 0xc0, !UPT ;  /* 0x00003fff04047892 */ /* 0x000fe4000f8ec03f */
[----:B------:R-:W-:Y:S02]  /*0e60*/  ULOP3.LUT UR5, UR5, 0x3fff, URZ, 0xc0, !UPT ;  /* 0x00003fff05057892 */ /* 0x000fe4000f8ec03f */
[----:B------:R-:W-:-:S02]  /*0e70*/  ULOP3.LUT UR4, UR4, 0x10000, URZ, 0xfc, !UPT ;  /* 0x0001000004047892 */ /* 0x000fc4000f8efc3f */
[----:B------:R-:W-:Y:S02]  /*0e80*/  ULOP3.LUT UR6, UR5, 0x10000, URZ, 0xfc, !UPT ;  /* 0x0001000005067892 */ /* 0x000fe4000f8efc3f */
[----:B------:R-:W-:Y:S02]  /*0e90*/  UIADD3 UR8, UR4, 0x80, URZ ;  /* 0x0000008004087890 */ /* 0x000fe4000fffe03f */
[----:B------:R-:W-:Y:S01]  /*0ea0*/  UIADD3 UR9, UR4, 0x100, URZ ;  /* 0x0000010004097890 */ /* 0x000fe2000fffe03f */
[----:B------:R-:W-:Y:S01]  /*0eb0*/  UMOV UR5, 0xc0000010 ;  /* 0xc000001000057882 */ /* 0x000fe20000000000 */
[----:B------:R-:W-:Y:S01]  /*0ec0*/  UMOV UR7, 0xc0000010 ;  /* 0xc000001000077882 */ /* 0x000fe20000000000 */
[----:B------:R-:W-:Y:S02]  /*0ed0*/  UIADD3 UR10, UR4, 0x180, URZ ;  /* 0x00000180040a7890 */ /* 0x000fe4000fffe03f */
[----:B------:R-:W-:Y:S01]  /*0ee0*/  QGMMA.64x64x32.F32.E4M3.E4M3 R120, gdesc[UR4], RZ, !UPT ;  /* 0x00e00000047879f3 */ /* 0x000fe2000c7008ff */
[----:B------:R-:W-:Y:S01]  /*0ef0*/  UMOV UR5, 0xc0000010 ;  /* 0xc000001000057882 */ /* 0x000fe20000000000 */
[----:B------:R-:W-:-:S02]  /*0f00*/  UMOV UR4, UR8 ;  /* 0x0000000800047c82 */ /* 0x000fc40008000000 */
[----:B------:R-:W-:Y:S01]  /*0f10*/  QGMMA.64x64x32.F32.E4M3.E4M3 R88, gdesc[UR4], RZ, !UPT ;  /* 0x00e00000045879f3 */ /* 0x000fe2000c7008ff */
[----:B------:R-:W-:Y:S01]  /*0f20*/  UMOV UR4, UR9 ;  /* 0x0000000900047c82 */ /* 0x000fe20008000000 */
[----:B------:R-:W-:Y:S02]  /*0f30*/  UMOV UR5, 0xc0000010 ;  /* 0xc000001000057882 */ /* 0x000fe40000000000 */
[----:B------:R-:W-:Y:S01]  /*0f40*/  QGMMA.64x64x32.F32.E4M3.E4M3 R56, gdesc[UR4], RZ, !UPT ;  /* 0x00e00000043879f3 */ /* 0x000fe2000c7008ff */
[----:B------:R-:W-:Y:S01]  /*0f50*/  UMOV UR4, UR10 ;  /* 0x0000000a00047c82 */ /* 0x000fe20008000000 */
[----:B------:R-:W-:Y:S02]  /*0f60*/  UMOV UR5, 0xc0000010 ;  /* 0xc000001000057882 */ /* 0x000fe40000000000 */
[----:B------:R-:W-:Y:S01]  /*0f70*/  QGMMA.64x64x32.F32.E4M3.E4M3 R24, gdesc[UR4], RZ, !UPT, gsb0 ;  /* 0x00e00000041879f3 */ /* 0x000fe2000c0008ff */
[----:B------:R-:W-:-:S05]  /*0f80*/  UMOV UR4, 0x1 ;  /* 0x0000000100047882 */ /* 0x000fca0000000000 */
.L_x_11:
[----:B0-----:R-:W-:-:S05]  /*0f90*/  VIMNMX R3, R4, 0x1, PT ;  /* 0x0000000104037848 */ /* 0x001fca0003fe0100 */
[----:B------:R-:W-:-:S05]  /*0fa0*/  IMAD.IADD R3, R4, 0x1, -R3 ;  /* 0x0000000104037824 */ /* 0x000fca00078e0a03 */
[----:B------:R-:W-:-:S13]  /*0fb0*/  ISETP.GE.AND P1, PT, R3, 0x1, PT ;  /* 0x000000010300780c */ /* 0x000fda0003f26270 */
[----:B------:R-:W-:Y:S05]  /*0fc0*/  @!P1 BRA `(.L_x_14) ;  /* 0x0000000400049947 */ /* 0x000fea0003800000 */
[----:B------:R-:W0:Y:S01]  /*0fd0*/  S2UR UR6, SR_CgaCtaId ;  /* 0x00000000000679c3 */ /* 0x000e220000008800 */
[----:B------:R-:W-:Y:S01]  /*0fe0*/  UMOV UR5, 0x400 ;  /* 0x0000040000057882 */ /* 0x000fe20000000000 */
[----:B------:R-:W-:Y:S01]  /*0ff0*/  LOP3.LUT R9, R8, 0x1, RZ, 0xfc, !PT ;  /* 0x0000000108097812 */ /* 0x000fe200078efcff */
[----:B------:R-:W-:Y:S01]  /*1000*/  IMAD.MOV.U32 R7, RZ, RZ, RZ ;  /* 0x000000ffff077224 */ /* 0x000fe200078e00ff */
[----:B------:R-:W-:Y:S01]  /*1010*/  UISETP.NE.U32.AND UP0, UPT, UR4, URZ, UPT ;  /* 0x0000003f0400728c */ /* 0x000fe2000bf05070 */
[----:B------:R-:W-:Y:S01]  /*1020*/  IMAD.MOV.U32 R4, RZ, RZ, R3 ;  /* 0x000000ffff047224 */ /* 0x000fe200078e0003 */
[----:B0-----:R-:W-:-:S04]  /*1030*/  ULEA UR15, UR6, UR5, 0x18 ;  /* 0x00000005060f7291 */ /* 0x001fc8000f8ec03f */
[----:B------:R-:W-:Y:S02]  /*1040*/  UIADD3 UR5, UR15, 0x2c000, URZ ;  /* 0x0002c0000f057890 */ /* 0x000fe4000fffe03f */
[----:B------:R-:W-:Y:S02]  /*1050*/  USHF.R.U32.HI UR6, URZ, 0x4, UR15 ;  /* 0x000000043f067899 */ /* 0x000fe4000801160f */
[----:B------:R-:W-:Y:S02]  /*1060*/  USHF.R.U32.HI UR5, URZ, 0x4, UR5 ;  /* 0x000000043f057899 */ /* 0x000fe40008011605 */
[----:B------:R-:W-:Y:S02]  /*1070*/  ULOP3.LUT UR6, UR6, 0x3fff, URZ, 0xc0, !UPT ;  /* 0x00003fff06067892 */ /* 0x000fe4000f8ec03f */
[----:B------:R-:W-:Y:S02]  /*1080*/  ULOP3.LUT UR5, UR5, 0x3fff, URZ, 0xc0, !UPT ;  /* 0x00003fff05057892 */ /* 0x000fe4000f8ec03f */
[----:B------:R-:W-:-:S02]  /*1090*/  ULOP3.LUT UR17, UR6, 0x10000, URZ, 0xfc, !UPT ;  /* 0x0001000006117892 */ /* 0x000fc4000f8efc3f */
[----:B------:R-:W-:-:S03]  /*10a0*/  ULOP3.LUT UR16, UR5, 0x10000, URZ, 0xfc, !UPT ;  /* 0x0001000005107892 */ /* 0x000fc6000f8efc3f */
[----:B------:R-:W-:-:S09]  /*10b0*/  UMOV UR5, URZ ;  /* 0x0000003f00057c82 */ /* 0x000fd20008000000 */
.L_x_19:
[----:B------:R-:W-:-:S13]  /*10c0*/  ISETP.NE.AND P2, PT, R9, 0x3, PT ;  /* 0x000000030900780c */ /* 0x000fda0003f45270 */
[----:B0-----:R-:W-:Y:S05]  /*10d0*/  @!P2 BRA `(.L_x_15) ;  /* 0x000000000004a947 */ /* 0x001fea0003800000 */
[----:B------:R-:W-:Y:S01]  /*10e0*/  BPT.TRAP 0x1 ;  /* 0x000000040000795c */ /* 0x000fe20000300000 */
.L_x_15:
[----:B------:R-:W-:Y:S01]  /*10f0*/  SHF.L.U32 R5, R7, 0x1f, RZ ;  /* 0x0000001f07057819 */ /* 0x000fe200000006ff */
[----:B------:R-:W-:-:S12]  /*1100*/  ULEA UR6, UR4, UR15, 0x3 ;  /* 0x0000000f04067291 */ /* 0x000fd8000f8e183f */
.L_x_16:
[----:B0-----:R-:W-:-:S04]  /*1110*/  IMAD.U32 R6, RZ, RZ, UR6 ;  /* 0x00000006ff067e24 */ /* 0x001fc8000f8e00ff */
[----:B------:R0:W2:Y:S03]  /*1120*/  SYNCS.PHASECHK.TRANS64.TRYWAIT P1, [R6+URZ+0x37000], R5 ;  /* 0x03700005060075a7 */ /* 0x0000a6000802017f */
[----:B--2---:R-:W-:Y:S05]  /*1130*/  @!P1 NANOSLEEP.SYNCS 0x989680 ;  /* 0x009896800000995d */ /* 0x004fea0003900000 */
[----:B------:R-:W2:Y:S02]  /*1140*/  @!P1 SYNCS.PHASECHK.TRANS64 P1, [R6+URZ+0x37000], R5 ;  /* 0x03700005060095a7 */ /* 0x000ea4000802007f */
[----:B--2---:R-:W-:Y:S05]  /*1150*/  @!P1 BRA `(.L_x_16) ;  /* 0xfffffffc00ec9947 */ /* 0x004fea000383ffff */
[----:B------:R-:W-:Y:S01]  /*1160*/  ULEA UR8, UR4, UR17, 0x9 ;  /* 0x0000001104087291 */ /* 0x000fe2000f8e483f */
[----:B------:R-:W-:Y:S01]  /*1170*/  WARPGROUP.ARRIVE ;  /* 0x00000000000079c5 */ /* 0x000fe20000000000 */
[----:B------:R-:W-:Y:S02]  /*1180*/  ULEA UR10, UR4, UR16, 0x7 ;  /* 0x00000010040a7291 */ /* 0x000fe4000f8e383f */
[----:B------:R-:W-:Y:S02]  /*1190*/  UIADD3 UR6, UR8, 0x80, URZ ;  /* 0x0000008008067890 */ /* 0x000fe4000fffe03f */
[----:B------:R-:W-:Y:S01]  /*11a0*/  UIADD3 UR7, UR8, 0x100, URZ ;  /* 0x0000010008077890 */ /* 0x000fe2000fffe03f */
[----:B------:R-:W-:Y:S01]  /*11b0*/  UMOV UR9, 0xc0000010 ;  /* 0xc000001000097882 */ /* 0x000fe20000000000 */
[----:B------:R-:W-:Y:S01]  /*11c0*/  UMOV UR11, 0xc0000010 ;  /* 0xc0000010000b7882 */ /* 0x000fe20000000000 */
[----:B------:R-:W-:Y:S02]  /*11d0*/  UIADD3 UR14, UR8, 0x180, URZ ;  /* 0x00000180080e7890 */ /* 0x000fe4000fffe03f */
[----:B------:R-:W-:Y:S01]  /*11e0*/  QGMMA.64x64x32.F32.E4M3.E4M3 R120, gdesc[UR8], R120, UP0 ;  /* 0x00e00000087879f3 */ /* 0x000fe2000bf00878 */
[----:B------:R-:W-:Y:S01]  /*11f0*/  UMOV UR9, 0xc0000010 ;  /* 0xc000001000097882 */ /* 0x000fe20000000000 */
[----:B------:R-:W-:-:S02]  /*1200*/  UMOV UR8, UR6 ;  /* 0x0000000600087c82 */ /* 0x000fc40008000000 */
[----:B------:R-:W-:Y:S01]  /*1210*/  QGMMA.64x64x32.F32.E4M3.E4M3 R88, gdesc[UR8], R88, UP0 ;  /* 0x00e00000085879f3 */ /* 0x000fe2000bf00858 */
[----:B------:R-:W-:Y:S01]  /*1220*/  UMOV UR8, UR7 ;  /* 0x0000000700087c82 */ /* 0x000fe20008000000 */
[----:B------:R-:W-:Y:S02]  /*1230*/  UMOV UR9, 0xc0000010 ;  /* 0xc000001000097882 */ /* 0x000fe40000000000 */
[----:B------:R-:W-:Y:S01]  /*1240*/  QGMMA.64x64x32.F32.E4M3.E4M3 R56, gdesc[UR8], R56, UP0 ;  /* 0x00e00000083879f3 */ /* 0x000fe2000bf00838 */
[----:B------:R-:W-:Y:S01]  /*1250*/  UMOV UR8, UR14 ;  /* 0x0000000e00087c82 */ /* 0x000fe20008000000 */
[----:B------:R-:W-:Y:S02]  /*1260*/  UMOV UR9, 0xc0000010 ;  /* 0xc000001000097882 */ /* 0x000fe40000000000 */
[----:B------:R-:W-:Y:S03]  /*1270*/  QGMMA.64x64x32.F32.E4M3.E4M3 R24, gdesc[UR8], R24, UP0, gsb0 ;  /* 0x00e00000081879f3 */ /* 0x000fe6000b800818 */
[----:B------:R-:W-:-:S02]  /*1280*/  WARPGROUP.DEPBAR.LE gsb0, 0x1 ;  /* 0x00008000000079c5 */ /* 0x000fc40000010100 */
[----:B------:R-:W-:Y:S05]  /*1290*/  @!P2 BRA `(.L_x_17) ;  /* 0x000000000004a947 */ /* 0x000fea0003800000 */
[----:B------:R-:W-:Y:S01]  /*12a0*/  BPT.TRAP 0x1 ;  /* 0x000000040000795c */ /* 0x000fe20000300000 */
.L_x_17:
[----:B------:R-:W-:Y:S01]  /*12b0*/  ULEA UR6, UR5, UR15, 0x3 ;  /* 0x0000000f05067291 */ /* 0x000fe2000f8e183f */
[----:B------:R-:W-:-:S03]  /*12c0*/  ISETP.GT.U32.AND P1, PT, R8, 0x1, PT ;  /* 0x000000010800780c */ /* 0x000fc60003f24070 */
[----:B------:R-:W-:-:S04]  /*12d0*/  UIADD3 UR6, UR6, 0x370b0, URZ ;  /* 0x000370b006067890 */ /* 0x000fc8000fffe03f */
[----:B------:R-:W-:-:S09]  /*12e0*/  UPRMT UR6, URZ, 0x654, UR6 ;  /* 0x000006543f067896 */ /* 0x000fd20008000006 */
[----:B------:R-:W-:Y:S01]  /*12f0*/  SYNCS.ARRIVE.TRANS64.RED.A1T0 RZ, [UR6], RZ ;  /* 0x000000ffffff79a7 */ /* 0x000fe20008100406 */
[----:B------:R-:W-:Y:S05]  /*1300*/  @P1 BRA `(.L_x_18) ;  /* 0x0000000000041947 */ /* 0x000fea0003800000 */
[----:B------:R-:W-:Y:S01]  /*1310*/  BPT.TRAP 0x1 ;  /* 0x000000040000795c */ /* 0x000fe20000300000 */
.L_x_18:
[----:B------:R-:W-:Y:S01]  /*1320*/  UIADD3 UR4, UR4, 0x1, URZ ;  /* 0x0000000104047890 */ /* 0x000fe2000fffe03f */
[C---:B------:R-:W-:Y:S01]  /*1330*/  ISETP.GT.AND P1, PT, R4.reuse, 0x1, PT ;  /* 0x000000010400780c */ /* 0x040fe20003f24270 */
[----:B------:R-:W-:Y:S01]  /*1340*/  UIADD3 UR5, UR5, 0x1, URZ ;  /* 0x0000000105057890 */ /* 0x000fe2000fffe03f */
[----:B------:R-:W-:Y:S01]  /*1350*/  VIADD R4, R4, 0xffffffff ;  /* 0xffffffff04047836 */ /* 0x000fe20000000000 */
[----:B------:R-:W-:Y:S02]  /*1360*/  UISETP.NE.AND UP0, UPT, UR4, 0x16, UPT ;  /* 0x000000160400788c */ /* 0x000fe4000bf05270 */
[----:B------:R-:W-:Y:S02]  /*1370*/  UISETP.NE.AND UP1, UPT, UR5, 0x16, UPT ;  /* 0x000000160500788c */ /* 0x000fe4000bf25270 */
[----:B------:R-:W-:Y:S02]  /*1380*/  USEL UR6, URZ, 0x1, UP0 ;  /* 0x000000013f067887 */ /* 0x000fe40008000000 */
[----:B------:R-:W-:-:S02]  /*1390*/  USEL UR4, UR4, URZ, UP0 ;  /* 0x0000003f04047287 */ /* 0x000fc40008000000 */
[----:B------:R-:W-:Y:S02]  /*13a0*/  USEL UR5, UR5, URZ, UP1 ;  /* 0x0000003f05057287 */ /* 0x000fe40008800000 */
[----:B------:R-:W-:Y:S01]  /*13b0*/  UPLOP3.LUT UP0, UPT, UPT, UPT, UPT, 0x80, 0x0 ;  /* 0x000000000000789c */ /* 0x000fe20003f0f070 */
[----:B------:R-:W-:Y:S01]  /*13c0*/  LOP3.LUT R7, R7, UR6, RZ, 0x3c, !PT ;  /* 0x0000000607077c12 */ /* 0x000fe2000f8e3cff */
[----:B------:R-:W-:Y:S09]  /*13d0*/  @P1 BRA `(.L_x_19) ;  /* 0xfffffffc00381947 */ /* 0x000ff2000383ffff */
.L_x_14:
[----:B------:R-:W-:Y:S02]  /*13e0*/  WARPGROUP.DEPBAR.LE gsb0, 0x0 ;  /* 0x00008000000079c5 */ /* 0x000fe40000010000 */
[----:B------:R-:W-:Y:S05]  /*13f0*/  @!P0 BRA `(.L_x_20) ;  /* 0x0000000000448947 */ /* 0x000fea0003800000 */
[----:B------:R-:W-:-:S04]  /*1400*/  LOP3.LUT R4, R8, 0x1, RZ, 0xfc, !PT ;  /* 0x0000000108047812 */ /* 0x000fc800078efcff */
[----:B------:R-:W-:-:S13]  /*1410*/  ISETP.NE.AND P0, PT, R4, 0x3, PT ;  /* 0x000000030400780c */ /* 0x000fda0003f05270 */
[----:B------:R-:W-:Y:S05]  /*1420*/  @!P0 BRA `(.L_x_21) ;  /* 0x0000000000048947 */ /* 0x000fea0003800000 */
[----:B------:R-:W-:Y:S01]  /*1430*/  BPT.TRAP 0x1 ;  /* 0x000000040000795c */ /* 0x000fe20000300000 */
.L_x_21:
[----:B0-----:R-:W0:Y:S01]  /*1440*/  S2R R6, SR_CgaCtaId ;  /* 0x0000000000067919 */ /* 0x001e220000008800 */
[----:B------:R-:W-:Y:S01]  /*1450*/  IMAD.WIDE.U32 R4, R3, -0x45d1745d, RZ ;  /* 0xba2e8ba303047825 */ /* 0x000fe200078e00ff */
[----:B------:R-:W-:-:S04]  /*1460*/  ISETP.GT.U32.AND P0, PT, R8, 0x1, PT ;  /* 0x000000010800780c */ /* 0x000fc80003f04070 */
[----:B------:R-:W-:Y:S02]  /*1470*/  SHF.R.U32.HI R4, RZ, 0x4, R5 ;  /* 0x00000004ff047819 */ /* 0x000fe40000011605 */
[----:B------:R-:W-:-:S03]  /*1480*/  MOV R5, 0x400 ;  /* 0x0000040000057802 */ /* 0x000fc60000000f00 */
[----:B------:R-:W-:Y:S01]  /*1490*/  IMAD R3, R4, -0x16, R3 ;  /* 0xffffffea04037824 */ /* 0x000fe200078e0203 */
[----:B0-----:R-:W-:-:S05]  /*14a0*/  LEA R6, R6, R5, 0x18 ;  /* 0x0000000506067211 */ /* 0x001fca00078ec0ff */
[----:B------:R-:W-:-:S04]  /*14b0*/  IMAD R3, R3, 0x8, R6 ;  /* 0x0000000803037824 */ /* 0x000fc800078e0206 */
[----:B------:R-:W-:-:S05]  /*14c0*/  VIADD R3, R3, 0x370b0 ;  /* 0x000370b003037836 */ /* 0x000fca0000000000 */
[----:B------:R-:W-:-:S04]  /*14d0*/  PRMT R3, RZ, 0x654, R3 ;  /* 0x00000654ff037816 */ /* 0x000fc80000000003 */
[----:B------:R2:W-:Y:S01]  /*14e0*/  SYNCS.ARRIVE.TRANS64.RED.A1T0 RZ, [R3+URZ], RZ ;  /* 0x000000ff03ff79a7 */ /* 0x0005e2000810043f */
[----:B------:R-:W-:Y:S05]  /*14f0*/  @P0 BRA `(.L_x_20) ;  /* 0x0000000000040947 */ /* 0x000fea0003800000 */
[----:B------:R-:W-:Y:S01]  /*1500*/  BPT.TRAP 0x1 ;  /* 0x000000040000795c */ /* 0x000fe20000300000 */
.L_x_20:
[----:B------:R-:W2:Y:S01]  /*1510*/  S2R R4, SR_TID.X ;  /* 0x0000000000047919 */ /* 0x000ea20000002100 */
[----:B------:R-:W-:Y:S01]  /*1520*/  ULDC.64 UR4, c[0x0][0x280] ;  /* 0x0000a00000047ab9 */ /* 0x000fe20000000a00 */
[----:B0-----:R-:W0:Y:S01]  /*1530*/  S2R R6, SR_CTAID.Y ;  /* 0x0000000000067919 */ /* 0x001e220000002600 */
[----:B------:R-:W3:Y:S01]  /*1540*/  S2R R13, SR_CTAID.X ;  /* 0x00000000000d7919 */ /* 0x000ee20000002500 */
[----:B--2---:R-:W-:-:S04]  /*1550*/  SHF.R.S32.HI R3, RZ, 0x1f, R4 ;  /* 0x0000001fff037819 */ /* 0x004fc80000011404 */
[----:B------:R-:W-:Y:S01]  /*1560*/  LEA.HI R3, R3, R4, RZ, 0x7 ;  /* 0x0000000403037211 */ /* 0x000fe200078f38ff */
[----:B0-----:R-:W-:-:S03]  /*1570*/  IMAD.SHL.U32 R6, R6, 0x40, RZ ;  /* 0x0000004006067824 */ /* 0x001fc600078e00ff */
[----:B------:R-:W-:Y:S01]  /*1580*/  LOP3.LUT R3, R3, 0xffffff80, RZ, 0xc0, !PT ;  /* 0xffffff8003037812 */ /* 0x000fe200078ec0ff */
[----:B---3--:R-:W-:Y:S01]  /*1590*/  IMAD.SHL.U32 R14, R13, 0x100, RZ ;  /* 0x000001000d0e7824 */ /* 0x008fe200078e00ff */
[----:B------:R-:W-:-:S03]  /*15a0*/  ISETP.GE.AND P0, PT, R6, UR5, PT ;  /* 0x0000000506007c0c */ /* 0x000fc6000bf06270 */
[----:B------:R-:W-:Y:S01]  /*15b0*/  IMAD.IADD R3, R4, 0x1, -R3 ;  /* 0x0000000104037824 */ /* 0x000fe200078e0a03 */
[----:B------:R-:W-:-:S04]  /*15c0*/  ISETP.GE.OR P0, PT, R14, UR4, P0 ;  /* 0x000000040e007c0c */ /* 0x000fc80008706670 */
[----:B------:R-:W-:-:S04]  /*15d0*/  SHF.R.S32.HI R8, RZ, 0x1f, R3 ;  /* 0x0000001fff087819 */ /* 0x000fc80000011403 */
[----:B------:R-:W-:-:S04]  /*15e0*/  LEA.HI R4, R8, R3, RZ, 0x2 ;  /* 0x0000000308047211 */ /* 0x000fc800078f10ff */
[--C-:B------:R-:W-:Y:S02]  /*15f0*/  SHF.R.S32.HI R5, RZ, 0x2, R4.reuse ;  /* 0x00000002ff057819 */ /* 0x100fe40000011404 */
[----:B------:R-:W-:-:S04]  /*1600*/  SHF.R.S32.HI R10, RZ, 0x1f, R4 ;  /* 0x0000001fff0a7819 */ /* 0x000fc80000011404 */
[----:B------:R-:W-:Y:S01]  /*1610*/  LEA.HI R10, R10, R5, RZ, 0x3 ;  /* 0x000000050a0a7211 */ /* 0x000fe200078f18ff */
[----:B------:R-:W-:Y:S06]  /*1620*/  @P0 EXIT ;  /* 0x000000000000094d */ /* 0x000fec0003800000 */
[----:B------:R-:W-:Y:S01]  /*1630*/  LOP3.LUT R12, R10, 0xfffffff8, RZ, 0xc0, !PT ;  /* 0xfffffff80a0c7812 */ /* 0x000fe200078ec0ff */
[----:B------:R-:W0:Y:S01]  /*1640*/  LDC.64 R156, c[0x0][0x5d0] ;  /* 0x00017400ff9c7b82 */ /* 0x000e220000000a00 */
[----:B------:R-:W-:Y:S02]  /*1650*/  LOP3.LUT R10, R4, 0x7ffffffc, RZ, 0xc0, !PT ;  /* 0x7ffffffc040a7812 */ /* 0x000fe400078ec0ff */
[----:B------:R-:W-:Y:S01]  /*1660*/  LEA.HI R8, R8, R3, RZ, 0x5 ;  /* 0x0000000308087211 */ /* 0x000fe200078f28ff */
[----:B------:R-:W-:Y:S02]  /*1670*/  IMAD.IADD R4, R5, 0x1, -R12 ;  /* 0x0000000105047824 */ /* 0x000fe400078e0a0c */
[----:B------:R-:W-:Y:S01]  /*1680*/  IMAD.IADD R10, R3, 0x1, -R10 ;  /* 0x00000001030a7824 */ /* 0x000fe200078e0a0a */
[----:B------:R-:W-:Y:S02]  /*1690*/  SHF.R.S32.HI R7, RZ, 0x5, R8 ;  /* 0x00000005ff077819 */ /* 0x000fe40000011408 */
[----:B------:R-:W-:Y:S01]  /*16a0*/  SHF.R.S32.HI R5, RZ, 0x1f, R4 ;  /* 0x0000001fff057819 */ /* 0x000fe20000011404 */
[----:B------:R-:W-:-:S02]  /*16b0*/  IMAD.SHL.U32 R3, R10, 0x2, RZ ;  /* 0x000000020a037824 */ /* 0x000fc400078e00ff */
[----:B------:R-:W-:-:S03]  /*16c0*/  IMAD.WIDE R12, R13, 0x100, R4 ;  /* 0x000001000d0c7825 */ /* 0x000fc600078e0204 */
[----:B------:R-:W-:Y:S02]  /*16d0*/  SHF.R.S32.HI R9, RZ, 0x1f, R3 ;  /* 0x0000001fff097819 */ /* 0x000fe40000011403 */
[C---:B------:R-:W-:Y:S01]  /*16e0*/  IADD3 R10, P0, R6.reuse, R3, RZ ;  /* 0x00000003060a7210 */ /* 0x040fe20007f1e0ff */
[----:B------:R-:W-:Y:S01]  /*16f0*/  IMAD R5, R7, -0x10, -R14 ;  /* 0xfffffff007057824 */ /* 0x000fe200078e0a0e */
[----:B------:R-:W-:Y:S01]  /*1700*/  IADD3 R3, -R3, UR5, -R6 ;  /* 0x0000000503037c10 */ /* 0x000fe2000fffe906 */
[----:B------:R-:W-:Y:S01]  /*1710*/  IMAD.WIDE R12, R7, 0x10, R12 ;  /* 0x00000010070c7825 */ /* 0x000fe200078e020c */
[----:B------:R-:W-:Y:S02]  /*1720*/  LEA.HI.X.SX32 R11, R6, R9, 0x1, P0 ;  /* 0x00000009060b7211 */ /* 0x000fe400000f0eff */
[----:B-----5:R-:W-:Y:S01]  /*1730*/  FSETP.NEU.AND P0, PT, R0, RZ, PT ;  /* 0x000000ff0000720b */ /* 0x020fe20003f0d000 */
[C---:B0-----:R-:W-:Y:S01]  /*1740*/  IMAD.SHL.U32 R8, R156.reuse, 0x40, RZ ;  /* 0x000000409c087824 */ /* 0x041fe200078e00ff */
[----:B------:R-:W-:Y:S01]  /*1750*/  IADD3 R4, R5, UR4, -R4 ;  /* 0x0000000405047c10 */ /* 0x000fe2000fffe804 */
[-C--:B------:R-:W-:Y:S01]  /*1760*/  IMAD R5, R13, R156.reuse, RZ ;  /* 0x0000009c0d057224 */ /* 0x080fe200078e02ff */
[----:B------:R-:W-:Y:S01]  /*1770*/  SHF.L.U64.HI R6, R156, 0x3, R157 ;  /* 0x000000039c067819 */ /* 0x000fe2000001029d */
[----:B------:R-:W-:Y:S01]  /*1780*/  IMAD.WIDE.U32 R158, R12, R156, R10 ;  /* 0x0000009c0c9e7225 */ /* 0x000fe200078e000a */
[----:B------:R-:W-:-:S03]  /*1790*/  SHF.L.U64.HI R7, R156, 0x6, R157 ;  /* 0x000000069c077819 */ /* 0x000fc6000001029d */
[----:B------:R-:W-:Y:S02]  /*17a0*/  IMAD R161, R12, R157, R5 ;  /* 0x0000009d0ca17224 */ /* 0x000fe400078e0205 */
[----:B------:R-:W-:Y:S02]  /*17b0*/  IMAD.SHL.U32 R5, R156, 0x8, RZ ;  /* 0x000000089c057824 */ /* 0x000fe400078e00ff */
[----:B------:R-:W-:Y:S01]  /*17c0*/  IMAD.IADD R161, R159, 0x1, R161 ;  /* 0x000000019fa17824 */ /* 0x000fe200078e02a1 */
[----:B------:R-:W-:Y:S06]  /*17d0*/  @!P0 BRA `(.L_x_22) ;  /* 0x0000007800f48947 */ /* 0x000fec0003800000 */
[----:B------:R-:W-:Y:S01]  /*17e0*/  ULDC.64 UR4, c[0x0][0x5b0] ;  /* 0x00016c0000047ab9 */ /* 0x000fe20000000a00 */
[----:B------:R-:W-:Y:S01]  /*17f0*/  ISETP.GE.AND P1, PT, R4, 0x1, PT ;  /* 0x000000010400780c */ /* 0x000fe20003f26270 */
[----:B------:R-:W-:Y:S01]  /*1800*/  IMAD R9, R13, UR4, RZ ;  /* 0x000000040d097c24 */ /* 0x000fe2000f8e02ff */
[----:B------:R-:W-:Y:S01]  /*1810*/  ULDC.64 UR6, c[0x0][0x5a8] ;  /* 0x00016a0000067ab9 */ /* 0x000fe20000000a00 */
[----:B------:R-:W-:Y:S01]  /*1820*/  IMAD.WIDE.U32 R14, R12, UR4, R10 ;  /* 0x000000040c0e7c25 */ /* 0x000fe2000f8e000a */
[----:B------:R-:W-:-:S03]  /*1830*/  ISETP.LT.OR P0, PT, R3, 0x1, !P1 ;  /* 0x000000010300780c */ /* 0x000fc60004f01670 */
[----:B------:R-:W-:Y:S01]  /*1840*/  IMAD R9, R12, UR5, R9 ;  /* 0x000000050c097c24 */ /* 0x000fe2000f8e0209 */
[----:B------:R-:W-:-:S04]  /*1850*/  IADD3 R14, P2, R14, UR6, RZ ;  /* 0x000000060e0e7c10 */ /* 0x000fc8000ff5e0ff */
[--C-:B------:R-:W-:Y:S02]  /*1860*/  IADD3.X R15, R15, UR7, R9.reuse, P2, !PT ;  /* 0x000000070f0f7c10 */ /* 0x100fe400097fe409 */
[----:B------:R-:W-:-:S03]  /*1870*/  PRMT R9, RZ, 0x7610, R9 ;  /* 0x00007610ff097816 */ /* 0x000fc60000000009 */
[----:B------:R-:W0:Y:S03]  /*1880*/  @!P0 LDC.64 R16, c[0x0][0x5c8] ;  /* 0x00017200ff108b82 */ /* 0x000e260000000a00 */
[----:B------:R-:W2:Y:S01]  /*1890*/  @!P0 LDG.E.U8 R9, desc[UR12][R14.64] ;  /* 0x0000000c0e098981 */ /* 0x000ea2000c1e1100 */
[----:B------:R-:W-:-:S13]  /*18a0*/  ISETP.LT.OR P2, PT, R3, 0x2, !P1 ;  /* 0x000000020300780c */ /* 0x000fda0004f41670 */
[----:B------:R-:W3:Y:S01]  /*18b0*/  @!P2 LDC.64 R152, c[0x0][0x5c8] ;  /* 0x00017200ff98ab82 */ /* 0x000ee20000000a00 */
[----:B0-----:R-:W-:-:S05]  /*18c0*/  @!P0 IADD3 R16, P3, R158, R16, RZ ;  /* 0x000000109e108210 */ /* 0x001fca0007f7e0ff */
[----:B------:R-:W-:Y:S01]  /*18d0*/  @!P0 IMAD.X R17, R161, 0x1, R17, P3 ;  /* 0x00000001a1118824 */ /* 0x000fe200018e0611 */
[----:B--2---:R-:W-:-:S04]  /*18e0*/  LOP3.LUT R9, R9, 0xff, RZ, 0xc0, !PT ;  /* 0x000000ff09097812 */ /* 0x004fc800078ec0ff */
[----:B------:R-:W-:-:S05]  /*18f0*/  F2FP.F16.E4M3.UNPACK_B R9, R9 ;  /* 0x00000009ff09723e */ /* 0x000fca00020006ff */
[----:B------:R-:W-:-:S05]  /*1900*/  HADD2.F32 R9, -RZ, R9.H0_H0 ;  /* 0x20000009ff097230 */ /* 0x000fca0000004100 */
[----:B------:R-:W-:-:S04]  /*1910*/  FMUL R9, R9, R0 ;  /* 0x0000000009097220 */ /* 0x000fc80000400000 */
[----:B-1----:R-:W-:-:S05]  /*1920*/  FFMA R9, R120, R2, R9 ;  /* 0x0000000278097223 */ /* 0x002fca0000000009 */
[----:B------:R-:W-:Y:S02]  /*1930*/  F2FP.SATFINITE.E4M3.F32.PACK_AB_MERGE_C R23, RZ, R9, RZ ;  /* 0x00000009ff17723e */ /* 0x000fe400048070ff */
[----:B------:R-:W-:-:S03]  /*1940*/  PRMT R9, RZ, 0x7610, R9 ;  /* 0x00007610ff097816 */ /* 0x000fc60000000009 */
[----:B------:R0:W-:Y:S04]  /*1950*/  @!P0 STG.E.U8 desc[UR12][R16.64], R23 ;  /* 0x0000001710008986 */ /* 0x0001e8000c10110c */
[----:B------:R-:W2:Y:S01]  /*1960*/  @!P2 LDG.E.U8 R9, desc[UR12][R14.64+0x1] ;  /* 0x0000010c0e09a981 */ /* 0x000ea2000c1e1100 */
[----:B------:R-:W-:-:S05]  /*1970*/  IADD3 R21, P0, R12, 0x8, RZ ;  /* 0x000000080c157810 */ /* 0x000fca0007f1e0ff */
[----:B------:R-:W-:Y:S01]  /*1980*/  IMAD.X R22, RZ, RZ, R13, P0 ;  /* 0x000000ffff167224 */ /* 0x000fe200000e060d */
[----:B------:R-:W-:Y:S01]  /*1990*/  ISETP.GE.AND P0, PT, R4, 0x9, PT ;  /* 0x000000090400780c */ /* 0x000fe20003f06270 */
[----:B------:R-:W-:-:S03]  /*19a0*/  IMAD.WIDE.U32 R18, R21, UR4, R10 ;  /* 0x0000000415127c25 */ /* 0x000fc6000f8e000a */
[----:B------:R-:W-:Y:S01]  /*19b0*/  ISETP.LT.OR P3, PT, R3, 0x1, !P0 ;  /* 0x000000010300780c */ /* 0x000fe20004761670 */
[----:B------:R-:W-:Y:S01]  /*19c0*/  IMAD R22, R22, UR4, RZ ;  /* 0x0000000416167c24 */ /* 0x000fe2000f8e02ff */
[----:B0-----:R-:W-:Y:S02]  /*19d0*/  IADD3 R16, P4, R18, UR6, RZ ;  /* 0x0000000612107c10 */ /* 0x001fe4000ff9e0ff */
[----:B--2---:R-:W-:-:S04]  /*19e0*/  LOP3.LUT R9, R9, 0xff, RZ, 0xc0, !PT ;  /* 0x000000ff09097812 */ /* 0x004fc800078ec0ff */
[----:B------:R-:W-:-:S05]  /*19f0*/  F2FP.F16.E4M3.UNPACK_B R9, R9 ;  /* 0x00000009ff09723e */ /* 0x000fca00020006ff */
[----:B------:R-:W-:-:S05]  /*1a00*/  HADD2.F32 R9, -RZ, R9.H0_H0 ;  /* 0x20000009ff097230 */ /* 0x000fca0000004100 */
[----:B------:R-:W-:Y:S01]  /*1a10*/  FMUL R20, R9, R0 ;  /* 0x0000000009147220 */ /* 0x000fe20000400000 */
[----:B------:R-:W-:-:S03]  /*1a20*/  IMAD R9, R21, UR5, R22 ;  /* 0x0000000515097c24 */ /* 0x000fc6000f8e0216 */
[----:B------:R-:W-:Y:S01]  /*1a30*/  FFMA R121, R121, R2, R20 ;  /* 0x0000000279797223 */ /* 0x000fe20000000014 */
[----:B---3--:R-:W-:Y:S02]  /*1a40*/  @!P2 IADD3 R20, P5, R158, R152, RZ ;  /* 0x000000989e14a210 */ /* 0x008fe40007fbe0ff */
[----:B------:R-:W-:Y:S02]  /*1a50*/  IADD3.X R17, R19, UR7, R9, P4, !PT ;  /* 0x0000000713117c10 */ /* 0x000fe4000a7fe409 */
[----:B------:R-:W-:Y:S01]  /*1a60*/  F2FP.SATFINITE.E4M3.F32.PACK_AB_MERGE_C R121, RZ, R121, RZ ;  /* 0x00000079ff79723e */ /* 0x000fe200048070ff */
[----:B------:R-:W-:Y:S01]  /*1a70*/  @!P2 IMAD.X R21, R161, 0x1, R153, P5 ;  /* 0x00000001a115a824 */ /* 0x000fe200028e0699 */
[----:B------:R-:W-:Y:S01]  /*1a80*/  PRMT R9, RZ, 0x7610, R9 ;  /* 0x00007610ff097816 */ /* 0x000fe20000000009 */
[----:B------:R-:W0:Y:S03]  /*1a90*/  @!P3 LDC.64 R18, c[0x0][0x5c8] ;  /* 0x00017200ff12bb82 */ /* 0x000e260000000a00 */
[----:B------:R1:W-:Y:S04]  /*1aa0*/  @!P2 STG.E.U8 desc[UR12][R20.64+0x1], R121 ;  /* 0x000001791400a986 */ /* 0x0003e8000c10110c */
[----:B------:R-:W2:Y:S01]  /*1ab0*/  @!P3 LDG.E.U8 R9, desc[UR12][R16.64] ;  /* 0x0000000c1009b981 */ /* 0x000ea2000c1e1100 */
[----:B------:R-:W-:-:S13]  /*1ac0*/  ISETP.LT.OR P2, PT, R3, 0x2, !P0 ;  /* 0x000000020300780c */ /* 0x000fda0004741670 */
[----:B-1----:R-:W1:Y:S01]  /*1ad0*/  @!P2 LDC.64 R20, c[0x0][0x5c8] ;  /* 0x00017200ff14ab82 */ /* 0x002e620000000a00 */
[----:B0-----:R-:W-:-:S04]  /*1ae0*/  @!P3 IADD3 R18, P4, P5, R158, R18, R5 ;  /* 0x000000129e12b210 */ /* 0x001fc80007d9e005 */
[----:B------:R-:W-:Y:S02]  /*1af0*/  @!P3 IADD3.X R19, R161, R19, R6, P4, P5 ;  /* 0x00000013a113b210 */ /* 0x000fe400027ea406 */
[----:B--2---:R-:W-:-:S04]  /*1b00*/  LOP3.LUT R9, R9, 0xff, RZ, 0xc0, !PT ;  /* 0x000000ff09097812 */ /* 0x004fc800078ec0ff */
[----:B------:R-:W-:-:S05]  /*1b10*/  F2FP.F16.E4M3.UNPACK_B R9, R9 ;  /* 0x00000009ff09723e */ /* 0x000fca00020006ff */
[----:B------:R-:W-:-:S05]  /*1b20*/  HADD2.F32 R9, -RZ, R9.H0_H0 ;  /* 0x20000009ff097230 */ /* 0x000fca0000004100 */
[----:B------:R-:W-:-:S04]  /*1b30*/  FMUL R9, R9, R0 ;  /* 0x0000000009097220 */ /* 0x000fc80000400000 */
[----:B------:R-:W-:-:S05]  /*1b40*/  FFMA R9, R122, R2, R9 ;  /* 0x000000027a097223 */ /* 0x000fca0000000009 */
[----:B------:R-:W-:Y:S02]  /*1b50*/  F2FP.SATFINITE.E4M3.F32.PACK_AB_MERGE_C R23, RZ, R9, RZ ;  /* 0x00000009ff17723e */ /* 0x000fe400048070ff */
[----:B------:R-:W-:-:S03]  /*1b60*/  PRMT R9, RZ, 0x7610, R9 ;  /* 0x00007610ff097816 */ /* 0x000fc60000000009 */
[----:B------:R0:W-:Y:S04]  /*1b70*/  @!P3 STG.E.U8 desc[UR12][R18.64], R23 ;  /* 0x000000171200b986 */ /* 0x0001e8000c10110c */
[----:B------:R-:W2:Y:S01]  /*1b80*/  @!P2 LDG.E.U8 R9, desc[UR12][R16.64+0x1] ;  /* 0x0000010c1009a981 */ /* 0x000ea2000c1e1100 */
[----:B------:R-:W-:Y:S02]  /*1b90*/  ISETP.LT.OR P3, PT, R3, 0x9, !P1 ;  /* 0x000000090300780c */ /* 0x000fe40004f61670 */
[----:B-1----:R-:W-:-:S04]  /*1ba0*/  @!P2 IADD3 R20, P4, P5, R158, R20, R5 ;  /* 0x000000149e14a210 */ /* 0x002fc80007d9e005 */
[----:B------:R-:W-:-:S07]  /*1bb0*/  @!P2 IADD3.X R21, R161, R21, R6, P4, P5 ;  /* 0x00000015a115a210 */ /* 0x000fce00027ea406 */
[----:B0-----:R-:W0:Y:S01]  /*1bc0*/  @!P3 LDC.64 R18, c[0x0][0x5c8] ;  /* 0x00017200ff12bb82 */ /* 0x001e220000000a00 */
[----:B--2---:R-:W-:-:S04]  /*1bd0*/  LOP3.LUT R9, R9, 0xff, RZ, 0xc0, !PT ;  /* 0x000000ff09097812 */ /* 0x004fc800078ec0ff */
[----:B------:R-:W-:-:S05]  /*1be0*/  F2FP.F16.E4M3.UNPACK_B R9, R9 ;  /* 0x00000009ff09723e */ /* 0x000fca00020006ff */
[----:B------:R-:W-:-:S05]  /*1bf0*/  HADD2.F32 R9, -RZ, R9.H0_H0 ;  /* 0x20000009ff097230 */ /* 0x000fca0000004100 */
[----:B------:R-:W-:Y:S01]  /*1c00*/  FMUL R22, R9, R0 ;  /* 0x0000000009167220 */ /* 0x000fe20000400000 */
[----:B------:R-:W-:-:S03]  /*1c10*/  PRMT R9, RZ, 0x7610, R9 ;  /* 0x00007610ff097816 */ /* 0x000fc60000000009 */
[----:B------:R-:W-:-:S05]  /*1c20*/  FFMA R22, R123, R2, R22 ;  /* 0x000000027b167223 */ /* 0x000fca0000000016 */
[----:B------:R-:W-:-:S05]  /*1c30*/  F2FP.SATFINITE.E4M3.F32.PACK_AB_MERGE_C R23, RZ, R22, RZ ;  /* 0x00000016ff17723e */ /* 0x000fca00048070ff */
[----:B------:R1:W-:Y:S04]  /*1c40*/  @!P2 STG.E.U8 desc[UR12][R20.64+0x1], R23 ;  /* 0x000001171400a986 */ /* 0x0003e8000c10110c */
[----:B------:R-:W2:Y:S01]  /*1c50*/  @!P3 LDG.E.U8 R9, desc[UR12][R14.64+0x8] ;  /* 0x0000080c0e09b981 */ /* 0x000ea2000c1e1100 */
[----:B------:R-:W-:Y:S02]  /*1c60*/  ISETP.LT.OR P4, PT, R3, 0xa, !P1 ;  /* 0x0000000a0300780c */ /* 0x000fe40004f81670 */
[----:B0-----:R-:W-:-:S05]  /*1c70*/  @!P3 IADD3 R18, P2, R158, R18, RZ ;  /* 0x000000129e12b210 */ /* 0x001fca0007f5e0ff */
[----:B------:R-:W-:-:S06]  /*1c80*/  @!P3 IMAD.X R19, R161, 0x1, R19, P2 ;  /* 0x00000001a113b824 */ /* 0x000fcc00010e0613 */
[----:B-1----:R-:W0:Y:S01]  /*1c90*/  @!P4 LDC.64 R20, c[0x0][0x5c8] ;  /* 0x00017200ff14cb82 */ /* 0x002e220000000a00 */
        /* <DEDUP_REMOVED lines=23> */
[----:B0-----:R-:W-:-:S04]  /*1e10*/  @!P2 IADD3 R18, P4, P5, R158, R18, R5 ;  /* 0x000000129e12a210 */ /* 0x001fc80007d9e005 */
[----:B------:R-:W-:-:S07]  /*1e20*/  @!P2 IADD3.X R19, R161, R19, R6, P4, P5 ;  /* 0x00000013a113a210 */ /* 0x000fce00027ea406 */
        /* <DEDUP_REMOVED lines=312> */
[----:B------:R-:W0:Y:S01]  /*31b0*/  @!P1 LDC.64 R120, c[0x0][0x5c8] ;  /* 0x00017200ff789b82 */ /* 0x000e220000000a00 */
[----:B--2---:R-:W-:-:S04]  /*31c0*/  LOP3.LUT R9, R9, 0xff, RZ, 0xc0, !PT ;  /* 0x000000ff09097812 */ /* 0x004fc800078ec0ff */
[----:B------:R-:W-:-:S05]  /*31d0*/  F2FP.F16.E4M3.UNPACK_B R9, R9 ;  /* 0x00000009ff09723e */ /* 0x000fca00020006ff */
[----:B------:R-:W-:-:S05]  /*31e0*/  HADD2.F32 R9, -RZ, R9.H0_H0 ;  /* 0x20000009ff097230 */ /* 0x000fca0000004100 */
[----:B------:R-:W-:-:S04]  /*31f0*/  FMUL R9, R9, R0 ;  /* 0x0000000009097220 */ /* 0x000fc80000400000 */
[----:B------:R-:W-:-:S05]  /*3200*/  FFMA R9, R150, R2, R9 ;  /* 0x0000000296097223 */ /* 0x000fca0000000009 */
[----:B-1----:R-:W-:Y:S02]  /*3210*/  F2FP.SATFINITE.E4M3.F32.PACK_AB_MERGE_C R23, RZ, R9, RZ ;  /* 0x00000009ff17723e */ /* 0x002fe400048070ff */
[----:B------:R-:W-:-:S03]  /*3220*/  PRMT R9, RZ, 0x7610, R9 ;  /* 0x00007610ff097816 */ /* 0x000fc60000000009 */
[----:B------:R0:W-:Y:S04]  /*3230*/  @!P2 STG.E.U8 desc[UR12][R18.64+0x38], R23 ;  /* 0x000038171200a986 */ /* 0x0001e8000c10110c */
[----:B------:R1:W2:Y:S01]  /*3240*/  @!P1 LDG.E.U8 R9, desc[UR12][R16.64+0x39] ;  /* 0x0000390c10099981 */ /* 0x0002a2000c1e1100 */
[----:B------:R-:W-:-:S05]  /*3250*/  IADD3 R21, P0, R12, 0x40, RZ ;  /* 0x000000400c157810 */ /* 0x000fca0007f1e0ff */
[----:B------:R-:W-:Y:S01]  /*3260*/  IMAD.X R22, RZ, RZ, R13, P0 ;  /* 0x000000ffff167224 */ /* 0x000fe200000e060d */
[----:B------:R-:W-:Y:S01]  /*3270*/  ISETP.GE.AND P0, PT, R4, 0x41, PT ;  /* 0x000000410400780c */ /* 0x000fe20003f06270 */
[----:B------:R-:W-:Y:S01]  /*3280*/  IMAD.WIDE.U32 R14, R21, UR4, R10 ;  /* 0x00000004150e7c25 */ /* 0x000fe2000f8e000a */
[----:B0-----:R-:W-:Y:S02]  /*3290*/  @!P1 IADD3 R18, P4, P5, R158, R120, R5 ;  /* 0x000000789e129210 */ /* 0x001fe40007d9e005 */
[----:B------:R-:W-:Y:S01]  /*32a0*/  ISETP.LT.OR P3, PT, R3, 0x1, !P0 ;  /* 0x000000010300780c */ /* 0x000fe20004761670 */
[----:B------:R-:W-:Y:S01]  /*32b0*/  IMAD R22, R22, UR4, RZ ;  /* 0x0000000416167c24 */ /* 0x000fe2000f8e02ff */
[----:B------:R-:W-:Y:S02]  /*32c0*/  IADD3 R14, P2, R14, UR6, RZ ;  /* 0x000000060e0e7c10 */ /* 0x000fe4000ff5e0ff */
[----:B------:R-:W-:Y:S01]  /*32d0*/  @!P1 IADD3.X R19, R161, R121, R6, P4, P5 ;  /* 0x00000079a1139210 */ /* 0x000fe200027ea406 */
[----:B------:R-:W-:-:S05]  /*32e0*/  IMAD R21, R21, UR5, R22 ;  /* 0x0000000515157c24 */ /* 0x000fca000f8e0216 */
[----:B------:R-:W-:-:S03]  /*32f0*/  IADD3.X R15, R15, UR7, R21, P2, !PT ;  /* 0x000000070f0f7c10 */ /* 0x000fc600097fe415 */
        /* <DEDUP_REMOVED lines=29> */
[----:B-1----:R-:W-:Y:S02]  /*34d0*/  IADD3 R16, P4, R18, UR6, RZ ;  /* 0x0000000612107c10 */ /* 0x002fe4000ff9e0ff */
[----:B--2---:R-:W-:-:S04]  /*34e0*/  LOP3.LUT R9, R9, 0xff, RZ, 0xc0, !PT ;  /* 0x000000ff09097812 */ /* 0x004fc800078ec0ff */
[----:B------:R-:W-:-:S05]  /*34f0*/  F2FP.F16.E4M3.UNPACK_B R9, R9 ;  /* 0x00000009ff09723e */ /* 0x000fca00020006ff */
[----:B------:R-:W-:-:S05]  /*3500*/  HADD2.F32 R9, -RZ, R9.H0_H0 ;  /* 0x20000009ff097230 */ /* 0x000fca0000004100 */
[----:B------:R-:W-:Y:S01]  /*3510*/  FMUL R20, R9, R0 ;  /* 0x0000000009147220 */ /* 0x000fe20000400000 */
[----:B------:R-:W-:Y:S02]  /*3520*/  IMAD R9, R21, UR5, R22 ;  /* 0x0000000515097c24 */ /* 0x000fe4000f8e0216 */
[----:B------:R-:W1:Y:S01]  /*3530*/  @!P3 LDC.64 R22, c[0x0][0x5c8] ;  /* 0x00017200ff16bb82 */ /* 0x000e620000000a00 */
[----:B------:R-:W-:Y:S01]  /*3540*/  FFMA R89, R89, R2, R20 ;  /* 0x0000000259597223 */ /* 0x000fe20000000014 */
[----:B0-----:R-:W-:Y:S02]  /*3550*/  @!P2 IADD3 R20, P5, P6, R158, R120, R8 ;  /* 0x000000789e14a210 */ /* 0x001fe40007ebe008 */
[----:B------:R-:W-:Y:S02]  /*3560*/  IADD3.X R17, R19, UR7, R9, P4, !PT ;  /* 0x0000000713117c10 */ /* 0x000fe4000a7fe409 */
[----:B------:R-:W-:Y:S02]  /*3570*/  @!P2 IADD3.X R21, R161, R121, R7, P5, P6 ;  /* 0x00000079a115a210 */ /* 0x000fe40002fec407 */
[----:B------:R-:W-:-:S02]  /*3580*/  F2FP.SATFINITE.E4M3.F32.PACK_AB_MERGE_C R89, RZ, R89, RZ ;  /* 0x00000059ff59723e */ /* 0x000fc400048070ff */
[----:B------:R-:W-:-:S03]  /*3590*/  PRMT R9, RZ, 0x7610, R9 ;  /* 0x00007610ff097816 */ /* 0x000fc60000000009 */
[----:B------:R0:W-:Y:S04]  /*35a0*/  @!P2 STG.E.U8 desc[UR12][R20.64+0x1], R89 ;  /* 0x000001591400a986 */ /* 0x0001e8000c10110c */
[----:B------:R-:W2:Y:S01]  /*35b0*/  @!P3 LDG.E.U8 R9, desc[UR12][R16.64] ;  /* 0x0000000c1009b981 */ /* 0x000ea2000c1e1100 */
[----:B------:R-:W-:Y:S02]  /*35c0*/  @!P3 IADD3 R19, P4, P5, R8, R158, R5 ;  /* 0x0000009e0813b210 */ /* 0x000fe40007d9e005 */
[----:B------:R-:W-:Y:S02]  /*35d0*/  ISETP.LT.OR P2, PT, R3, 0x2, !P1 ;  /* 0x000000020300780c */ /* 0x000fe40004f41670 */
[----:B-1----:R-:W-:Y:S02]  /*35e0*/  @!P3 IADD3 R18, P6, R19, R22, RZ ;  /* 0x000000161312b210 */ /* 0x002fe40007fde0ff */
[----:B0-----:R-:W-:-:S05]  /*35f0*/  @!P3 IADD3.X R20, R7, R161, R6, P4, P5 ;  /* 0x000000a10714b210 */ /* 0x001fca00027ea406 */
[----:B------:R-:W-:-:S04]  /*3600*/  @!P3 IMAD.X R19, R20, 0x1, R23, P6 ;  /* 0x000000011413b824 */ /* 0x000fc800030e0617 */
[----:B------:R-:W0:Y:S01]  /*3610*/  @!P2 LDC.64 R88, c[0x0][0x5c8] ;  /* 0x00017200ff58ab82 */ /* 0x000e220000000a00 */
        /* <DEDUP_REMOVED lines=9> */
[----:B------:R-:W-:Y:S02]  /*36b0*/  @!P2 IADD3 R21, P4, P5, R8, R158, R5 ;  /* 0x0000009e0815a210 */ /* 0x000fe40007d9e005 */
[----:B------:R-:W-:Y:S02]  /*36c0*/  ISETP.LT.OR P3, PT, R3, 0x9, !P0 ;  /* 0x000000090300780c */ /* 0x000fe40004761670 */
[----:B0-----:R-:W-:Y:S02]  /*36d0*/  @!P2 IADD3 R20, P6, R21, R88, RZ ;  /* 0x000000581514a210 */ /* 0x001fe40007fde0ff */
[----:B-1----:R-:W-:-:S05]  /*36e0*/  @!P2 IADD3.X R18, R7, R161, R6, P4, P5 ;  /* 0x000000a10712a210 */ /* 0x002fca00027ea406 */
[----:B------:R-:W-:-:S04]  /*36f0*/  @!P2 IMAD.X R21, R18, 0x1, R89, P6 ;  /* 0x000000011215a824 */ /* 0x000fc800030e0659 */
[----:B------:R-:W0:Y:S01]  /*3700*/  @!P3 LDC.64 R18, c[0x0][0x5c8] ;  /* 0x00017200ff12bb82 */ /* 0x000e220000000a00 */
        /* <DEDUP_REMOVED lines=29> */
[----:B------:R-:W-:Y:S01]  /*38e0*/  FMUL R22, R9, R0 ;  /* 0x0000000009167220 */ /* 0x000fe20000400000 */
[----:B------:R-:W-:-:S03]  /*38f0*/  PRMT R9, RZ, 0x7610, R9 ;  /* 0x00007610ff097816 */ /* 0x000fc60000000009 */
[----:B------:R-:W-:-:S05]  /*3900*/  FFMA R22, R93, R2, R22 ;  /* 0x000000025d167223 */ /* 0x000fca0000000016 */
[----:B-1----:R-:W-:-:S05]  /*3910*/  F2FP.SATFINITE.E4M3.F32.PACK_AB_MERGE_C R23, RZ, R22, RZ ;  /* 0x00000016ff17723e */ /* 0x002fca00048070ff */
        /* <DEDUP_REMOVED lines=327> */
[----:B------:R-:W-:Y:S02]  /*4d90*/  @!P0 IADD3.X R21, R161, R21, R7, P3, P4 ;  /* 0x00000015a1158210 */ /* 0x000fe40001fe8407 */
[----:B--2---:R-:W-:-:S04]  /*4da0*/  LOP3.LUT R9, R9, 0xff, RZ, 0xc0, !PT ;  /* 0x000000ff09097812 */ /* 0x004fc800078ec0ff */
[----:B------:R-:W-:-:S05]  /*4db0*/  F2FP.F16.E4M3.UNPACK_B R9, R9 ;  /* 0x00000009ff09723e */ /* 0x000fca00020006ff */
[----:B------:R-:W-:-:S05]  /*4dc0*/  HADD2.F32 R9, -RZ, R9.H0_H0 ;  /* 0x20000009ff097230 */ /* 0x000fca0000004100 */
[----:B------:R-:W-:Y:S01]  /*4dd0*/  FMUL R22, R9, R0 ;  /* 0x0000000009167220 */ /* 0x000fe20000400000 */
[----:B------:R-:W-:-:S03]  /*4de0*/  PRMT R9, RZ, 0x7610, R9 ;  /* 0x00007610ff097816 */ /* 0x000fc60000000009 */
[----:B------:R-:W-:-:S05]  /*4df0*/  FFMA R22, R117, R2, R22 ;  /* 0x0000000275167223 */ /* 0x000fca0000000016 */
[----:B-1----:R-:W-:Y:S02]  /*4e00*/  F2FP.SATFINITE.E4M3.F32.PACK_AB_MERGE_C R19, RZ, R22, RZ ;  /* 0x00000016ff13723e */ /* 0x002fe400048070ff */
[----:B------:R-:W0:Y:S03]  /*4e10*/  @!P2 LDC.64 R22, c[0x0][0x5c8] ;  /* 0x00017200ff16ab82 */ /* 0x000e260000000a00 */
[----:B------:R1:W-:Y:S04]  /*4e20*/  @!P0 STG.E.U8 desc[UR12][R20.64+0x39], R19 ;  /* 0x0000391314008986 */ /* 0x0003e8000c10110c */
[----:B------:R-:W2:Y:S01]  /*4e30*/  @!P2 LDG.E.U8 R9, desc[UR12][R16.64+0x38] ;  /* 0x0000380c1009a981 */ /* 0x000ea2000c1e1100 */
[----:B------:R-:W-:-:S02]  /*4e40*/  @!P2 IADD3 R15, P0, P3, R8, R158, R5 ;  /* 0x0000009e080fa210 */ /* 0x000fc40007b1e005 */
[----:B------:R-:W-:Y:S02]  /*4e50*/  ISETP.LT.OR P1, PT, R3, 0x3a, !P1 ;  /* 0x0000003a0300780c */ /* 0x000fe40004f21670 */
[----:B------:R-:W-:-:S11]  /*4e60*/  @!P2 IADD3.X R18, R7, R161, R6, P0, P3 ;  /* 0x000000a10712a210 */ /* 0x000fd600007e6406 */
[----:B------:R-:W3:Y:S01]  /*4e70*/  @!P1 LDC.64 R88, c[0x0][0x5c8] ;  /* 0x00017200ff589b82 */ /* 0x000ee20000000a00 */
[----:B0-----:R-:W-:-:S05]  /*4e80*/  @!P2 IADD3 R14, P4, R15, R22, RZ ;  /* 0x000000160f0ea210 */ /* 0x001fca0007f9e0ff */
[----:B------:R-:W-:Y:S01]  /*4e90*/  @!P2 IMAD.X R15, R18, 0x1, R23, P4 ;  /* 0x00000001120fa824 */ /* 0x000fe200020e0617 */
        /* <DEDUP_REMOVED lines=9> */
[----:B------:R-:W-:Y:S02]  /*4f30*/  IADD3 R19, P0, R12, 0x80, RZ ;  /* 0x000000800c137810 */ /* 0x000fe40007f1e0ff */
[----:B------:R-:W-:-:S03]  /*4f40*/  @!P1 IADD3 R23, P2, P4, R8, R158, R5 ;  /* 0x0000009e08179210 */ /* 0x000fc60007c5e005 */
[----:B------:R-:W-:Y:S01]  /*4f50*/  IMAD.X R20, RZ, RZ, R13, P0 ;  /* 0x000000ffff147224 */ /* 0x000fe200000e060d */
[----:B------:R-:W-:Y:S02]  /*4f60*/  ISETP.GE.AND P0, PT, R4, 0x81, PT ;  /* 0x000000810400780c */ /* 0x000fe40003f06270 */
[----:B0-----:R-:W-:Y:S01]  /*4f70*/  @!P1 IADD3.X R14, R7, R161, R6, P2, P4 ;  /* 0x000000a1070e9210 */ /* 0x001fe200017e8406 */
[----:B------:R-:W-:Y:S01]  /*4f80*/  IMAD R20, R20, UR4, RZ ;  /* 0x0000000414147c24 */ /* 0x000fe2000f8e02ff */
[----:B------:R-:W-:Y:S02]  /*4f90*/  ISETP.LT.OR P3, PT, R3, 0x1, !P0 ;  /* 0x000000010300780c */ /* 0x000fe40004761670 */
[----:B---3--:R-:W-:Y:S02]  /*4fa0*/  @!P1 IADD3 R16, P5, R23, R88, RZ ;  /* 0x0000005817109210 */ /* 0x008fe40007fbe0ff */
[----:B------:R-:W-:-:S03]  /*4fb0*/  PRMT R7, RZ, 0x7610, R7 ;  /* 0x00007610ff077816 */ /* 0x000fc60000000007 */
[----:B------:R-:W-:-:S06]  /*4fc0*/  @!P1 IMAD.X R17, R14, 0x1, R89, P5 ;  /* 0x000000010e119824 */ /* 0x000fcc00028e0659 */
[----:B------:R-:W0:Y:S01]  /*4fd0*/  @!P3 LDC.64 R22, c[0x0][0x5c8] ;  /* 0x00017200ff16bb82 */ /* 0x000e220000000a00 */
[----:B--2---:R-:W-:-:S04]  /*4fe0*/  LOP3.LUT R9, R9, 0xff, RZ, 0xc0, !PT ;  /* 0x000000ff09097812 */ /* 0x004fc800078ec0ff */
[----:B------:R-:W-:-:S05]  /*4ff0*/  F2FP.F16.E4M3.UNPACK_B R9, R9 ;  /* 0x00000009ff09723e */ /* 0x000fca00020006ff */
[----:B------:R-:W-:-:S05]  /*5000*/  HADD2.F32 R9, -RZ, R9.H0_H0 ;  /* 0x20000009ff097230 */ /* 0x000fca0000004100 */
[----:B------:R-:W-:Y:S01]  /*5010*/  FMUL R18, R9, R0 ;  /* 0x0000000009127220 */ /* 0x000fe20000400000 */
[----:B------:R-:W-:-:S04]  /*5020*/  IMAD.WIDE.U32 R8, R19, UR4, R10 ;  /* 0x0000000413087c25 */ /* 0x000fc8000f8e000a */
[----:B------:R-:W-:Y:S01]  /*5030*/  FFMA R18, R119, R2, R18 ;  /* 0x0000000277127223 */ /* 0x000fe20000000012 */
[----:B------:R-:W-:Y:S01]  /*5040*/  IMAD R19, R19, UR5, R20 ;  /* 0x0000000513137c24 */ /* 0x000fe2000f8e0214 */
[----:B------:R-:W-:-:S03]  /*5050*/  IADD3 R8, P2, R8, UR6, RZ ;  /* 0x0000000608087c10 */ /* 0x000fc6000ff5e0ff */
[----:B------:R-:W-:Y:S02]  /*5060*/  F2FP.SATFINITE.E4M3.F32.PACK_AB_MERGE_C R21, RZ, R18, RZ ;  /* 0x00000012ff15723e */ /* 0x000fe400048070ff */
[----:B------:R-:W-:-:S03]  /*5070*/  IADD3.X R9, R9, UR7, R19, P2, !PT ;  /* 0x0000000709097c10 */ /* 0x000fc600097fe413 */
[----:B------:R1:W-:Y:S04]  /*5080*/  @!P1 STG.E.U8 desc[UR12][R16.64+0x39], R21 ;  /* 0x0000391510009986 */ /* 0x0003e8000c10110c */
[----:B------:R-:W2:Y:S01]  /*5090*/  @!P3 LDG.E.U8 R7, desc[UR12][R8.64] ;  /* 0x0000000c0807b981 */ /* 0x000ea2000c1e1100 */
[----:B------:R-:W-:Y:S01]  /*50a0*/  IMAD.WIDE.U32 R14, R156, 0x80, RZ ;  /* 0x000000809c0e7825 */ /* 0x000fe200078e00ff */
[----:B------:R-:W-:-:S03]  /*50b0*/  ISETP.LT.OR P2, PT, R3, 0x2, !P0 ;  /* 0x000000020300780c */ /* 0x000fc60004741670 */
[----:B------:R-:W-:Y:S01]  /*50c0*/  IMAD.SHL.U32 R19, R157, 0x80, RZ ;  /* 0x000000809d137824 */ /* 0x000fe200078e00ff */
[----:B0-----:R-:W-:-:S03]  /*50d0*/  @!P3 IADD3 R14, P1, P4, R158, R22, R14 ;  /* 0x000000169e0eb210 */ /* 0x001fc60007c3e00e */
[----:B------:R-:W-:-:S05]  /*50e0*/  IMAD.IADD R160, R15, 0x1, R19 ;  /* 0x000000010fa07824 */ /* 0x000fca00078e0213 */
[----:B------:R-:W-:Y:S01]  /*50f0*/  @!P3 IADD3.X R15, R161, R23, R160, P1, P4 ;  /* 0x00000017a10fb210 */ /* 0x000fe20000fe84a0 */
        /* <DEDUP_REMOVED lines=9> */
[----:B------:R-:W3:Y:S01]  /*5190*/  @!P2 LDG.E.U8 R7, desc[UR12][R8.64+0x1] ;  /* 0x0000010c0807a981 */ /* 0x000ee2000c1e1100 */
[----:B-1----:R-:W-:Y:S02]  /*51a0*/  IADD3 R17, P1, R12, 0x88, RZ ;  /* 0x000000880c117810 */ /* 0x002fe40007f3e0ff */
[----:B------:R-:W-:-:S03]  /*51b0*/  @!P2 LEA R21, P4, R156, R158, 0x7 ;  /* 0x0000009e9c15a211 */ /* 0x000fc600078838ff */
[----:B------:R-:W-:Y:S01]  /*51c0*/  IMAD.X R19, RZ, RZ, R13, P1 ;  /* 0x000000ffff137224 */ /* 0x000fe200008e060d */
[----:B------:R-:W-:Y:S01]  /*51d0*/  ISETP.GE.AND P1, PT, R4, 0x89, PT ;  /* 0x000000890400780c */ /* 0x000fe20003f26270 */
[----:B--2---:R-:W-:Y:S01]  /*51e0*/  IMAD.WIDE.U32 R14, R17, UR4, R10 ;  /* 0x00000004110e7c25 */ /* 0x004fe2000f8e000a */
[----:B------:R-:W-:Y:S02]  /*51f0*/  @!P2 LEA.HI.X R20, R156, R161, R157, 0x7, P4 ;  /* 0x000000a19c14a211 */ /* 0x000fe400020f3c9d */
[----:B------:R-:W-:Y:S01]  /*5200*/  ISETP.LT.OR P3, PT, R3, 0x1, !P1 ;  /* 0x000000010300780c */ /* 0x000fe20004f61670 */
[----:B------:R-:W-:Y:S01]  /*5210*/  IMAD R22, R19, UR4, RZ ;  /* 0x0000000413167c24 */ /* 0x000fe2000f8e02ff */
[----:B0-----:R-:W-:Y:S02]  /*5220*/  @!P2 IADD3 R16, P5, R21, R88, RZ ;  /* 0x000000581510a210 */ /* 0x001fe40007fbe0ff */
[----:B------:R-:W-:Y:S02]  /*5230*/  IADD3 R14, P4, R14, UR6, RZ ;  /* 0x000000060e0e7c10 */ /* 0x000fe4000ff9e0ff */
[----:B---3--:R-:W-:-:S04]  /*5240*/  LOP3.LUT R7, R7, 0xff, RZ, 0xc0, !PT ;  /* 0x000000ff07077812 */ /* 0x008fc800078ec0ff */
[----:B------:R-:W-:-:S05]  /*5250*/  F2FP.F16.E4M3.UNPACK_B R7, R7 ;  /* 0x00000007ff07723e */ /* 0x000fca00020006ff */
[----:B------:R-:W-:-:S05]  /*5260*/  HADD2.F32 R7, -RZ, R7.H0_H0 ;  /* 0x20000007ff077230 */ /* 0x000fca0000004100 */
[----:B------:R-:W-:Y:S01]  /*5270*/  FMUL R18, R7, R0 ;  /* 0x0000000007127220 */ /* 0x000fe20000400000 */
[----:B------:R-:W-:Y:S02]  /*5280*/  IMAD R7, R17, UR5, R22 ;  /* 0x0000000511077c24 */ /* 0x000fe4000f8e0216 */
[----:B------:R-:W-:Y:S02]  /*5290*/  @!P2 IMAD.X R17, R20, 0x1, R89, P5 ;  /* 0x000000011411a824 */ /* 0x000fe400028e0659 */
[----:B------:R-:W-:Y:S01]  /*52a0*/  FFMA R18, R57, R2, R18 ;  /* 0x0000000239127223 */ /* 0x000fe20000000012 */
[----:B------:R-:W0:Y:S01]  /*52b0*/  @!P3 LDC.64 R22, c[0x0][0x5c8] ;  /* 0x00017200ff16bb82 */ /* 0x000e220000000a00 */
[--C-:B------:R-:W-:Y:S02]  /*52c0*/  IADD3.X R15, R15, UR7, R7.reuse, P4, !PT ;  /* 0x000000070f0f7c10 */ /* 0x100fe4000a7fe407 */
[----:B------:R-:W-:Y:S02]  /*52d0*/  PRMT R7, RZ, 0x7610, R7 ;  /* 0x00007610ff077816 */ /* 0x000fe40000000007 */
[----:B------:R-:W-:-:S05]  /*52e0*/  F2FP.SATFINITE.E4M3.F32.PACK_AB_MERGE_C R21, RZ, R18, RZ ;  /* 0x00000012ff15723e */ /* 0x000fca00048070ff */
[----:B------:R1:W-:Y:S04]  /*52f0*/  @!P2 STG.E.U8 desc[UR12][R16.64+0x1], R21 ;  /* 0x000001151000a986 */ /* 0x0003e8000c10110c */
[----:B------:R-:W2:Y:S01]  /*5300*/  @!P3 LDG.E.U8 R7, desc[UR12][R14.64] ;  /* 0x0000000c0e07b981 */ /* 0x000ea2000c1e1100 */
[----:B------:R-:W-:-:S04]  /*5310*/  @!P3 IADD3 R19, P2, R5, R158, RZ ;  /* 0x0000009e0513b210 */ /* 0x000fc80007f5e0ff */
[----:B------:R-:W-:Y:S01]  /*5320*/  @!P3 LEA R19, P4, R156, R19, 0x7 ;  /* 0x000000139c13b211 */ /* 0x000fe200078838ff */
[----:B------:R-:W-:Y:S01]  /*5330*/  @!P3 IMAD.X R20, R6, 0x1, R161, P2 ;  /* 0x000000010614b824 */ /* 0x000fe200010e06a1 */
[----:B------:R-:W-:Y:S02]  /*5340*/  ISETP.LT.OR P2, PT, R3, 0x2, !P1 ;  /* 0x000000020300780c */ /* 0x000fe40004f41670 */
[----:B0-----:R-:W-:Y:S02]  /*5350*/  @!P3 IADD3 R18, P5, R19, R22, RZ ;  /* 0x000000161312b210 */ /* 0x001fe40007fbe0ff */
[----:B-1----:R-:W-:-:S05]  /*5360*/  @!P3 LEA.HI.X R16, R156, R20, R157, 0x7, P4 ;  /* 0x000000149c10b211 */ /* 0x002fca00020f3c9d */
        /* <DEDUP_REMOVED lines=11> */
[----:B------:R-:W-:-:S04]  /*5420*/  @!P2 IADD3 R17, P3, R5, R158, RZ ;  /* 0x0000009e0511a210 */ /* 0x000fc80007f7e0ff */
[----:B------:R-:W-:-:S04]  /*5430*/  @!P2 LEA R17, P4, R156, R17, 0x7 ;  /* 0x000000119c11a211 */ /* 0x000fc800078838ff */
[----:B0-----:R-:W-:Y:S02]  /*5440*/  @!P2 IADD3 R16, P5, R17, R22, RZ ;  /* 0x000000161110a210 */ /* 0x001fe40007fbe0ff */
[----:B--2---:R-:W-:-:S04]  /*5450*/  LOP3.LUT R7, R7, 0xff, RZ, 0xc0, !PT ;  /* 0x000000ff07077812 */ /* 0x004fc800078ec0ff */
[----:B------:R-:W-:-:S05]  /*5460*/  F2FP.F16.E4M3.UNPACK_B R7, R7 ;  /* 0x00000007ff07723e */ /* 0x000fca00020006ff */
[----:B------:R-:W-:-:S05]  /*5470*/  HADD2.F32 R7, -RZ, R7.H0_H0 ;  /* 0x20000007ff077230 */ /* 0x000fca0000004100 */
[----:B------:R-:W-:Y:S01]  /*5480*/  FMUL R20, R7, R0 ;  /* 0x0000000007147220 */ /* 0x000fe20000400000 */
[----:B------:R-:W-:Y:S01]  /*5490*/  @!P2 IMAD.X R7, R6, 0x1, R161, P3 ;  /* 0x000000010607a824 */ /* 0x000fe200018e06a1 */
[----:B------:R-:W-:Y:S02]  /*54a0*/  ISETP.LT.OR P3, PT, R3, 0x9, !P0 ;  /* 0x000000090300780c */ /* 0x000fe40004761670 */
[----:B------:R-:W-:Y:S02]  /*54b0*/  FFMA R20, R59, R2, R20 ;  /* 0x000000023b147223 */ /* 0x000fe40000000014 */
[----:B-1----:R-:W-:Y:S02]  /*54c0*/  @!P2 LEA.HI.X R18, R156, R7, R157, 0x7, P4 ;  /* 0x000000079c12a211 */ /* 0x002fe400020f3c9d */
[----:B------:R-:W-:Y:S02]  /*54d0*/  PRMT R7, RZ, 0x7610, R7 ;  /* 0x00007610ff077816 */ /* 0x000fe40000000007 */
[----:B------:R-:W-:Y:S01]  /*54e0*/  F2FP.SATFINITE.E4M3.F32.PACK_AB_MERGE_C R21, RZ, R20, RZ ;  /* 0x00000014ff15723e */ /* 0x000fe200048070ff */
[----:B------:R-:W-:-:S04]  /*54f0*/  @!P2 IMAD.X R17, R18, 0x1, R23, P5 ;  /* 0x000000011211a824 */ /* 0x000fc800028e0617 */
[----:B------:R-:W0:Y:S01]  /*5500*/  @!P3 LDC.64 R22, c[0x0][0x5c8] ;  /* 0x00017200ff16bb82 */ /* 0x000e220000000a00 */
[----:B------:R1:W-:Y:S04]  /*5510*/  @!P2 STG.E.U8 desc[UR12][R16.64+0x1], R21 ;  /* 0x000001151000a986 */ /* 0x0003e8000c10110c */
[----:B------:R-:W2:Y:S01]  /*5520*/  @!P3 LDG.E.U8 R7, desc[UR12][R8.64+0x8] ;  /* 0x0000080c0807b981 */ /* 0x000ea2000c1e1100 */
[C---:B------:R-:W-:Y:S02]  /*5530*/  @!P3 LEA R19, P4, R156.reuse, R158, 0x7 ;  /* 0x0000009e9c13b211 */ /* 0x040fe400078838ff */
[----:B------:R-:W-:Y:S02]  /*5540*/  ISETP.LT.OR P2, PT, R3, 0xa, !P0 ;  /* 0x0000000a0300780c */ /* 0x000fe40004741670 */
[----:B-1----:R-:W-:-:S02]  /*5550*/  @!P3 LEA.HI.X R16, R156, R161, R157, 0x7, P4 ;  /* 0x000000a19c10b211 */ /* 0x002fc400020f3c9d */
[----:B0-----:R-:W-:-:S05]  /*5560*/  @!P3 IADD3 R18, P5, R19, R22, RZ ;  /* 0x000000161312b210 */ /* 0x001fca0007fbe0ff */
        /* <DEDUP_REMOVED lines=11> */
[C---:B------:R-:W-:Y:S02]  /*5620*/  @!P2 LEA R17, P4, R156.reuse, R158, 0x7 ;  /* 0x0000009e9c11a211 */ /* 0x040fe400078838ff */
        /* <DEDUP_REMOVED lines=398> */
[----:B------:R-:W-:Y:S02]  /*6f10*/  @!P2 IADD3 R9, P0, R5, R158, RZ ;  /* 0x0000009e0509a210 */ /* 0x000fe40007f1e0ff */
[----:B------:R-:W-:Y:S02]  /*6f20*/  ISETP.LT.OR P1, PT, R3, 0x3a, !P1 ;  /* 0x0000003a0300780c */ /* 0x000fe40004f21670 */
[----:B------:R-:W-:Y:S01]  /*6f30*/  @!P2 LEA R21, P3, R156, R9, 0x7 ;  /* 0x000000099c15a211 */ /* 0x000fe200078638ff */
[----:B------:R-:W-:-:S03]  /*6f40*/  @!P2 IMAD.X R9, R6, 0x1, R161, P0 ;  /* 0x000000010609a824 */ /* 0x000fc600000e06a1 */
[----:B0-----:R-:W-:Y:S02]  /*6f50*/  @!P2 IADD3 R8, P0, R21, R22, RZ ;  /* 0x000000161508a210 */ /* 0x001fe40007f1e0ff */
[----:B-1----:R-:W-:-:S05]  /*6f60*/  @!P2 LEA.HI.X R16, R156, R9, R157, 0x7, P3 ;  /* 0x000000099c10a211 */ /* 0x002fca00018f3c9d */
[----:B------:R-:W-:Y:S01]  /*6f70*/  @!P2 IMAD.X R9, R16, 0x1, R23, P0 ;  /* 0x000000011009a824 */ /* 0x000fe200000e0617 */
        /* <DEDUP_REMOVED lines=9> */
[----:B------:R2:W3:Y:S01]  /*7010*/  @!P1 LDG.E.U8 R7, desc[UR12][R14.64+0x39] ;  /* 0x0000390c0e079981 */ /* 0x0004e2000c1e1100 */
[----:B------:R-:W-:-:S04]  /*7020*/  @!P1 IADD3 R19, P2, R5, R158, RZ ;  /* 0x0000009e05139210 */ /* 0x000fc80007f5e0ff */
[----:B------:R-:W-:Y:S01]  /*7030*/  @!P1 LEA R19, P4, R156, R19, 0x7 ;  /* 0x000000139c139211 */ /* 0x000fe200078838ff */
[----:B--2---:R-:W-:-:S05]  /*7040*/  @!P1 IMAD.X R15, R6, 0x1, R161, P2 ;  /* 0x00000001060f9824 */ /* 0x004fca00010e06a1 */
[----:B------:R-:W-:Y:S02]  /*7050*/  @!P1 LEA.HI.X R18, R156, R15, R157, 0x7, P4 ;  /* 0x0000000f9c129211 */ /* 0x000fe400020f3c9d */
[----:B---3--:R-:W-:-:S04]  /*7060*/  LOP3.LUT R7, R7, 0xff, RZ, 0xc0, !PT ;  /* 0x000000ff07077812 */ /* 0x008fc800078ec0ff */
[----:B------:R-:W-:-:S05]  /*7070*/  F2FP.F16.E4M3.UNPACK_B R7, R7 ;  /* 0x00000007ff07723e */ /* 0x000fca00020006ff */
[----:B------:R-:W-:-:S05]  /*7080*/  HADD2.F32 R7, -RZ, R7.H0_H0 ;  /* 0x20000007ff077230 */ /* 0x000fca0000004100 */
[----:B------:R-:W-:Y:S01]  /*7090*/  FMUL R16, R7, R0 ;  /* 0x0000000007107220 */ /* 0x000fe20000400000 */
[----:B------:R-:W-:-:S03]  /*70a0*/  IADD3 R7, P0, R12, 0xc0, RZ ;  /* 0x000000c00c077810 */ /* 0x000fc60007f1e0ff */
[----:B------:R-:W-:Y:S02]  /*70b0*/  FFMA R87, R87, R2, R16 ;  /* 0x0000000257577223 */ /* 0x000fe40000000010 */
[----:B------:R-:W-:Y:S01]  /*70c0*/  IMAD.X R16, RZ, RZ, R13, P0 ;  /* 0x000000ffff107224 */ /* 0x000fe200000e060d */
[----:B------:R-:W-:Y:S01]  /*70d0*/  ISETP.GE.AND P0, PT, R4, 0xc1, PT ;  /* 0x000000c10400780c */ /* 0x000fe20003f06270 */
[----:B-1----:R-:W-:Y:S01]  /*70e0*/  IMAD.WIDE.U32 R8, R7, UR4, R10 ;  /* 0x0000000407087c25 */ /* 0x002fe2000f8e000a */
[----:B------:R-:W-:Y:S02]  /*70f0*/  F2FP.SATFINITE.E4M3.F32.PACK_AB_MERGE_C R87, RZ, R87, RZ ;  /* 0x00000057ff57723e */ /* 0x000fe400048070ff */
[----:B------:R-:W-:Y:S01]  /*7100*/  ISETP.LT.OR P3, PT, R3, 0x1, !P0 ;  /* 0x000000010300780c */ /* 0x000fe20004761670 */
[----:B------:R-:W-:Y:S01]  /*7110*/  IMAD R14, R16, UR4, RZ ;  /* 0x00000004100e7c24 */ /* 0x000fe2000f8e02ff */
[----:B0-----:R-:W-:Y:S02]  /*7120*/  @!P1 IADD3 R16, P5, R19, R20, RZ ;  /* 0x0000001413109210 */ /* 0x001fe40007fbe0ff */
[----:B------:R-:W-:Y:S01]  /*7130*/  IADD3 R8, P2, R8, UR6, RZ ;  /* 0x0000000608087c10 */ /* 0x000fe2000ff5e0ff */
[----:B------:R-:W-:-:S02]  /*7140*/  IMAD R7, R7, UR5, R14 ;  /* 0x0000000507077c24 */ /* 0x000fc4000f8e020e */
[----:B------:R-:W-:-:S03]  /*7150*/  @!P1 IMAD.X R17, R18, 0x1, R21, P5 ;  /* 0x0000000112119824 */ /* 0x000fc600028e0615 */
[--C-:B------:R-:W-:Y:S02]  /*7160*/  IADD3.X R9, R9, UR7, R7.reuse, P2, !PT ;  /* 0x0000000709097c10 */ /* 0x100fe400097fe407 */
[----:B------:R-:W-:Y:S01]  /*7170*/  PRMT R7, RZ, 0x7610, R7 ;  /* 0x00007610ff077816 */ /* 0x000fe20000000007 */
[----:B------:R0:W-:Y:S01]  /*7180*/  @!P1 STG.E.U8 desc[UR12][R16.64+0x39], R87 ;  /* 0x0000395710009986 */ /* 0x0001e2000c10110c */
[----:B------:R-:W1:Y:S04]  /*7190*/  @!P3 LDC.64 R18, c[0x0][0x5c8] ;  /* 0x00017200ff12bb82 */ /* 0x000e680000000a00 */
[----:B------:R-:W2:Y:S01]  /*71a0*/  @!P3 LDG.E.U8 R7, desc[UR12][R8.64] ;  /* 0x0000000c0807b981 */ /* 0x000ea2000c1e1100 */
[----:B------:R-:W-:Y:S01]  /*71b0*/  @!P3 IMAD.MOV.U32 R160, RZ, RZ, R158 ;  /* 0x000000ffffa0b224 */ /* 0x000fe200078e009e */
[----:B------:R-:W-:-:S03]  /*71c0*/  ISETP.LT.OR P2, PT, R3, 0x2, !P0 ;  /* 0x000000020300780c */ /* 0x000fc60004741670 */
[----:B------:R-:W-:-:S04]  /*71d0*/  @!P3 IMAD.WIDE.U32 R14, R156, 0xc0, R160 ;  /* 0x000000c09c0eb825 */ /* 0x000fc800078e00a0 */
[----:B0-----:R-:W-:-:S06]  /*71e0*/  @!P3 IMAD R16, R157, 0xc0, RZ ;  /* 0x000000c09d10b824 */ /* 0x001fcc00078e02ff */
[----:B------:R-:W0:Y:S01]  /*71f0*/  @!P2 LDC.64 R20, c[0x0][0x5c8] ;  /* 0x00017200ff14ab82 */ /* 0x000e220000000a00 */
[----:B-1----:R-:W-:-:S04]  /*7200*/  @!P3 IADD3 R14, P1, R14, R18, RZ ;  /* 0x000000120e0eb210 */ /* 0x002fc80007f3e0ff */
[----:B------:R-:W-:Y:S02]  /*7210*/  @!P3 IADD3.X R15, R19, R15, R16, P1, !PT ;  /* 0x0000000f130fb210 */ /* 0x000fe40000ffe410 */
        /* <DEDUP_REMOVED lines=9> */
[----:B------:R-:W-:Y:S02]  /*72b0*/  IADD3 R17, P3, R12, 0xc8, RZ ;  /* 0x000000c80c117810 */ /* 0x000fe40007f7e0ff */
[----:B------:R-:W-:-:S03]  /*72c0*/  ISETP.GE.AND P1, PT, R4, 0xc9, PT ;  /* 0x000000c90400780c */ /* 0x000fc60003f26270 */
[----:B------:R-:W-:Y:S01]  /*72d0*/  IMAD.X R4, RZ, RZ, R13, P3 ;  /* 0x000000ffff047224 */ /* 0x000fe200018e060d */
[----:B------:R-:W-:Y:S01]  /*72e0*/  ISETP.LT.OR P3, PT, R3, 0x1, !P1 ;  /* 0x000000010300780c */ /* 0x000fe20004f61670 */
[----:B------:R-:W-:Y:S02]  /*72f0*/  @!P2 IMAD.MOV.U32 R13, RZ, RZ, R161 ;  /* 0x000000ffff0da224 */ /* 0x000fe400078e00a1 */
[----:B------:R-:W-:-:S04]  /*7300*/  IMAD.WIDE.U32 R10, R17, UR4, R10 ;  /* 0x00000004110a7c25 */ /* 0x000fc8000f8e000a */
[----:B------:R-:W-:Y:S01]  /*7310*/  IMAD R4, R4, UR4, RZ ;  /* 0x0000000404047c24 */ /* 0x000fe2000f8e02ff */
[----:B------:R-:W-:-:S03]  /*7320*/  IADD3 R10, P4, R10, UR6, RZ ;  /* 0x000000060a0a7c10 */ /* 0x000fc6000ff9e0ff */
[--C-:B------:R-:W-:Y:S01]  /*7330*/  IMAD R17, R17, UR5, R4.reuse ;  /* 0x0000000511117c24 */ /* 0x100fe2000f8e0204 */
[----:B------:R-:W-:-:S04]  /*7340*/  PRMT R4, RZ, 0x7610, R4 ;  /* 0x00007610ff047816 */ /* 0x000fc80000000004 */
[----:B------:R-:W-:Y:S02]  /*7350*/  IADD3.X R11, R11, UR7, R17, P4, !PT ;  /* 0x000000070b0b7c10 */ /* 0x000fe4000a7fe411 */
[----:B------:R-:W1:Y:S01]  /*7360*/  @!P3 LDC.64 R16, c[0x0][0x5c8] ;  /* 0x00017200ff10bb82 */ /* 0x000e620000000a00 */
[----:B--2---:R-:W-:-:S04]  /*7370*/  LOP3.LUT R7, R7, 0xff, RZ, 0xc0, !PT ;  /* 0x000000ff07077812 */ /* 0x004fc800078ec0ff */
[----:B------:R-:W-:-:S05]  /*7380*/  F2FP.F16.E4M3.UNPACK_B R7, R7 ;  /* 0x00000007ff07723e */ /* 0x000fca00020006ff */
[----:B------:R-:W-:-:S05]  /*7390*/  HADD2.F32 R7, -RZ, R7.H0_H0 ;  /* 0x20000007ff077230 */ /* 0x000fca0000004100 */
[----:B------:R-:W-:Y:S01]  /*73a0*/  FMUL R12, R7, R0 ;  /* 0x00000000070c7220 */ /* 0x000fe20000400000 */
[----:B------:R-:W-:-:S03]  /*73b0*/  @!P2 IMAD R7, R157, 0xc0, RZ ;  /* 0x000000c09d07a824 */ /* 0x000fc600078e02ff */
[----:B------:R-:W-:Y:S01]  /*73c0*/  FFMA R25, R25, R2, R12 ;  /* 0x0000000219197223 */ /* 0x000fe2000000000c */
[----:B------:R-:W-:-:S04]  /*73d0*/  @!P2 IMAD.MOV.U32 R12, RZ, RZ, R158 ;  /* 0x000000ffff0ca224 */ /* 0x000fc800078e009e */
[----:B------:R-:W-:Y:S01]  /*73e0*/  @!P2 IMAD.WIDE.U32 R12, R156, 0xc0, R12 ;  /* 0x000000c09c0ca825 */ /* 0x000fe200078e000c */
[----:B------:R-:W-:Y:S02]  /*73f0*/  F2FP.SATFINITE.E4M3.F32.PACK_AB_MERGE_C R25, RZ, R25, RZ ;  /* 0x00000019ff19723e */ /* 0x000fe400048070ff */
[----:B0-----:R-:W-:-:S04]  /*7400*/  @!P2 IADD3 R14, P5, R12, R20, RZ ;  /* 0x000000140c0ea210 */ /* 0x001fc80007fbe0ff */
[----:B------:R-:W-:-:S05]  /*7410*/  @!P2 IADD3.X R15, R21, R13, R7, P5, !PT ;  /* 0x0000000d150fa210 */ /* 0x000fca0002ffe407 */
[----:B------:R0:W-:Y:S04]  /*7420*/  @!P2 STG.E.U8 desc[UR12][R14.64+0x1], R25 ;  /* 0x000001190e00a986 */ /* 0x0001e8000c10110c */
[----:B------:R-:W2:Y:S01]  /*7430*/  @!P3 LDG.E.U8 R4, desc[UR12][R10.64] ;  /* 0x0000000c0a04b981 */ /* 0x000ea2000c1e1100 */
[----:B------:R-:W-:-:S05]  /*7440*/  @!P3 IADD3 R12, P2, R5, R158, RZ ;  /* 0x0000009e050cb210 */ /* 0x000fca0007f5e0ff */
[----:B------:R-:W-:Y:S01]  /*7450*/  @!P3 IMAD.X R13, R6, 0x1, R161, P2 ;  /* 0x00000001060db824 */ /* 0x000fe200010e06a1 */
[----:B------:R-:W-:Y:S01]  /*7460*/  ISETP.LT.OR P2, PT, R3, 0x2, !P1 ;  /* 0x000000020300780c */ /* 0x000fe20004f41670 */
[----:B------:R-:W-:-:S03]  /*7470*/  @!P3 IMAD.WIDE.U32 R12, R156, 0xc0, R12 ;  /* 0x000000c09c0cb825 */ /* 0x000fc600078e000c */
[----:B-1----:R-:W-:-:S09]  /*7480*/  @!P3 IADD3 R12, P4, R12, R16, RZ ;  /* 0x000000100c0cb210 */ /* 0x002fd20007f9e0ff */
[----:B------:R-:W1:Y:S01]  /*7490*/  @!P2 LDC.64 R18, c[0x0][0x5c8] ;  /* 0x00017200ff12ab82 */ /* 0x000e620000000a00 */
[----:B--2---:R-:W-:-:S04]  /*74a0*/  LOP3.LUT R4, R4, 0xff, RZ, 0xc0, !PT ;  /* 0x000000ff04047812 */ /* 0x004fc800078ec0ff */
[----:B------:R-:W-:-:S05]  /*74b0*/  F2FP.F16.E4M3.UNPACK_B R4, R4 ;  /* 0x00000004ff04723e */ /* 0x000fca00020006ff */
[----:B------:R-:W-:Y:S02]  /*74c0*/  HADD2.F32 R7, -RZ, R4.H0_H0 ;  /* 0x20000004ff077230 */ /* 0x000fe40000004100 */
[----:B------:R-:W-:-:S03]  /*74d0*/  @!P3 IMAD R4, R157, 0xc0, RZ ;  /* 0x000000c09d04b824 */ /* 0x000fc600078e02ff */
[----:B------:R-:W-:Y:S02]  /*74e0*/  FMUL R7, R7, R0 ;  /* 0x0000000007077220 */ /* 0x000fe40000400000 */
[----:B------:R-:W-:Y:S02]  /*74f0*/  @!P3 IADD3.X R13, R17, R4, R13, P4, !PT ;  /* 0x00000004110db210 */ /* 0x000fe400027fe40d */
[----:B------:R-:W-:Y:S01]  /*7500*/  FFMA R7, R26, R2, R7 ;  /* 0x000000021a077223 */ /* 0x000fe20000000007 */
[----:B------:R-:W-:-:S04]  /*7510*/  PRMT R4, RZ, 0x7610, R4 ;  /* 0x00007610ff047816 */ /* 0x000fc80000000004 */
[----:B------:R-:W-:-:S05]  /*7520*/  F2FP.SATFINITE.E4M3.F32.PACK_AB_MERGE_C R17, RZ, R7, RZ ;  /* 0x00000007ff11723e */ /* 0x000fca00048070ff */
[----:B------:R1:W-:Y:S04]  /*7530*/  @!P3 STG.E.U8 desc[UR12][R12.64], R17 ;  /* 0x000000110c00b986 */ /* 0x0003e8000c10110c */
[----:B------:R-:W2:Y:S01]  /*7540*/  @!P2 LDG.E.U8 R4, desc[UR12][R10.64+0x1] ;  /* 0x0000010c0a04a981 */ /* 0x000ea2000c1e1100 */
[----:B0-----:R-:W-:-:S05]  /*7550*/  @!P2 IADD3 R14, P3, R5, R158, RZ ;  /* 0x0000009e050ea210 */ /* 0x001fca0007f7e0ff */
[----:B------:R-:W-:Y:S01]  /*7560*/  @!P2 IMAD.X R15, R6, 0x1, R161, P3 ;  /* 0x00000001060fa824 */ /* 0x000fe200018e06a1 */
[----:B------:R-:W-:Y:S01]  /*7570*/  ISETP.LT.OR P3, PT, R3, 0x9, !P0 ;  /* 0x000000090300780c */ /* 0x000fe20004761670 */
[----:B------:R-:W-:-:S03]  /*7580*/  @!P2 IMAD.WIDE.U32 R14, R156, 0xc0, R14 ;  /* 0x000000c09c0ea825 */ /* 0x000fc600078e000e */
[----:B-1----:R-:W-:Y:S02]  /*7590*/  @!P2 IADD3 R12, P4, R14, R18, RZ ;  /* 0x000000120e0ca210 */ /* 0x002fe40007f9e0ff */
[----:B--2---:R-:W-:-:S04]  /*75a0*/  LOP3.LUT R4, R4, 0xff, RZ, 0xc0, !PT ;  /* 0x000000ff04047812 */ /* 0x004fc800078ec0ff */
[----:B------:R-:W-:-:S05]  /*75b0*/  F2FP.F16.E4M3.UNPACK_B R4, R4 ;  /* 0x00000004ff04723e */ /* 0x000fca00020006ff */
[----:B------:R-:W-:-:S05]  /*75c0*/  HADD2.F32 R7, -RZ, R4.H0_H0 ;  /* 0x20000004ff077230 */ /* 0x000fca0000004100 */
[----:B------:R-:W-:Y:S01]  /*75d0*/  FMUL R4, R7, R0 ;  /* 0x0000000007047220 */ /* 0x000fe20000400000 */
[----:B------:R-:W-:-:S03]  /*75e0*/  @!P2 IMAD R7, R157, 0xc0, RZ ;  /* 0x000000c09d07a824 */ /* 0x000fc600078e02ff */
[----:B------:R-:W-:Y:S02]  /*75f0*/  FFMA R4, R27, R2, R4 ;  /* 0x000000021b047223 */ /* 0x000fe40000000004 */
[----:B------:R-:W-:Y:S02]  /*7600*/  @!P2 IADD3.X R13, R19, R7, R15, P4, !PT ;  /* 0x00000007130da210 */ /* 0x000fe400027fe40f */
[----:B------:R-:W0:Y:S01]  /*7610*/  @!P3 LDC.64 R18, c[0x0][0x5c8] ;  /* 0x00017200ff12bb82 */ /* 0x000e220000000a00 */
[----:B------:R-:W-:Y:S02]  /*7620*/  F2FP.SATFINITE.E4M3.F32.PACK_AB_MERGE_C R17, RZ, R4, RZ ;  /* 0x00000004ff11723e */ /* 0x000fe400048070ff */
[----:B------:R-:W-:-:S03]  /*7630*/  PRMT R4, RZ, 0x7610, R4 ;  /* 0x00007610ff047816 */ /* 0x000fc60000000004 */
[----:B------:R1:W-:Y:S04]  /*7640*/  @!P2 STG.E.U8 desc[UR12][R12.64+0x1], R17 ;  /* 0x000001110c00a986 */ /* 0x0003e8000c10110c */
[----:B------:R-:W2:Y:S01]  /*7650*/  @!P3 LDG.E.U8 R4, desc[UR12][R8.64+0x8] ;  /* 0x0000080c0804b981 */ /* 0x000ea2000c1e1100 */
[----:B------:R-:W-:Y:S01]  /*7660*/  ISETP.LT.OR P4, PT, R3, 0xa, !P0 ;  /* 0x0000000a0300780c */ /* 0x000fe20004781670 */
[----:B-1----:R-:W-:Y:S02]  /*7670*/  @!P3 IMAD.MOV.U32 R12, RZ, RZ, R158 ;  /* 0x000000ffff0cb224 */ /* 0x002fe400078e009e */
[----:B------:R-:W-:Y:S02]  /*7680*/  @!P3 IMAD.MOV.U32 R13, RZ, RZ, R161 ;  /* 0x000000ffff0db224 */ /* 0x000fe400078e00a1 */
[----:B------:R-:W-:-:S03]  /*7690*/  @!P3 IMAD.WIDE.U32 R14, R156, 0xc0, R12 ;  /* 0x000000c09c0eb825 */ /* 0x000fc600078e000c */
[----:B0-----:R-:W-:Y:S02]  /*76a0*/  @!P3 IADD3 R12, P2, R14, R18, RZ ;  /* 0x000000120e0cb210 */ /* 0x001fe40007f5e0ff */
[----:B--2---:R-:W-:-:S04]  /*76b0*/  LOP3.LUT R4, R4, 0xff, RZ, 0xc0, !PT ;  /* 0x000000ff04047812 */ /* 0x004fc800078ec0ff */
[----:B------:R-:W-:-:S05]  /*76c0*/  F2FP.F16.E4M3.UNPACK_B R4, R4 ;  /* 0x00000004ff04723e */ /* 0x000fca00020006ff */
[----:B------:R-:W-:Y:S02]  /*76d0*/  HADD2.F32 R7, -RZ, R4.H0_H0 ;  /* 0x20000004ff077230 */ /* 0x000fe40000004100 */
[----:B------:R-:W-:-:S03]  /*76e0*/  @!P3 IMAD R4, R157, 0xc0, RZ ;  /* 0x000000c09d04b824 */ /* 0x000fc600078e02ff */
[----:B------:R-:W-:Y:S02]  /*76f0*/  FMUL R7, R7, R0 ;  /* 0x0000000007077220 */ /* 0x000fe40000400000 */
[--C-:B------:R-:W-:Y:S02]  /*7700*/  @!P3 IADD3.X R13, R19, R15, R4.reuse, P2, !PT ;  /* 0x0000000f130db210 */ /* 0x100fe400017fe404 */
[----:B------:R-:W-:Y:S01]  /*7710*/  FFMA R7, R28, R2, R7 ;  /* 0x000000021c077223 */ /* 0x000fe20000000007 */
[----:B------:R-:W-:Y:S01]  /*7720*/  PRMT R4, RZ, 0x7610, R4 ;  /* 0x00007610ff047816 */ /* 0x000fe20000000004 */
[----:B------:R-:W0:Y:S03]  /*7730*/  @!P4 LDC.64 R18, c[0x0][0x5c8] ;  /* 0x00017200ff12cb82 */ /* 0x000e260000000a00 */
[----:B------:R-:W-:-:S05]  /*7740*/  F2FP.SATFINITE.E4M3.F32.PACK_AB_MERGE_C R17, RZ, R7, RZ ;  /* 0x00000007ff11723e */ /* 0x000fca00048070ff */
        /* <DEDUP_REMOVED lines=19> */
[----:B------:R-:W-:-:S05]  /*7880*/  @!P2 IADD3 R14, P3, R5, R158, RZ ;  /* 0x0000009e050ea210 */ /* 0x000fca0007f7e0ff */
[----:B------:R-:W-:Y:S01]  /*7890*/  @!P2 IMAD.X R15, R6, 0x1, R161, P3 ;  /* 0x00000001060fa824 */ /* 0x000fe200018e06a1 */
[----:B------:R-:W-:Y:S01]  /*78a0*/  ISETP.LT.OR P3, PT, R3, 0xa, !P1 ;  /* 0x0000000a0300780c */ /* 0x000fe20004f61670 */
[----:B------:R-:W-:-:S03]  /*78b0*/  @!P2 IMAD.WIDE.U32 R14, R156, 0xc0, R14 ;  /* 0x000000c09c0ea825 */ /* 0x000fc600078e000e */
[----:B0-----:R-:W-:Y:S02]  /*78c0*/  @!P2 IADD3 R12, P4, R14, R18, RZ ;  /* 0x000000120e0ca210 */ /* 0x001fe40007f9e0ff */
[----:B--2---:R-:W-:-:S04]  /*78d0*/  LOP3.LUT R4, R4, 0xff, RZ, 0xc0, !PT ;  /* 0x000000ff04047812 */ /* 0x004fc800078ec0ff */
[----:B------:R-:W-:-:S05]  /*78e0*/  F2FP.F16.E4M3.UNPACK_B R4, R4 ;  /* 0x00000004ff04723e */ /* 0x000fca00020006ff */
[----:B------:R-:W-:Y:S02]  /*78f0*/  HADD2.F32 R7, -RZ, R4.H0_H0 ;  /* 0x20000004ff077230 */ /* 0x000fe40000004100 */
[----:B------:R-:W-:-:S03]  /*7900*/  @!P2 IMAD R4, R157, 0xc0, RZ ;  /* 0x000000c09d04a824 */ /* 0x000fc600078e02ff */
[----:B------:R-:W-:Y:S02]  /*7910*/  FMUL R7, R7, R0 ;  /* 0x0000000007077220 */ /* 0x000fe40000400000 */
[----:B------:R-:W-:Y:S02]  /*7920*/  @!P2 IADD3.X R13, R19, R4, R15, P4, !PT ;  /* 0x00000004130da210 */ /* 0x000fe400027fe40f */
[----:B------:R-:W-:Y:S01]  /*7930*/  FFMA R7, R30, R2, R7 ;  /* 0x000000021e077223 */ /* 0x000fe20000000007 */
[----:B------:R-:W-:Y:S01]  /*7940*/  PRMT R4, RZ, 0x7610, R4 ;  /* 0x00007610ff047816 */ /* 0x000fe20000000004 */
[----:B------:R-:W0:Y:S03]  /*7950*/  @!P3 LDC.64 R18, c[0x0][0x5c8] ;  /* 0x00017200ff12bb82 */ /* 0x000e260000000a00 */
[----:B------:R-:W-:-:S05]  /*7960*/  F2FP.SATFINITE.E4M3.F32.PACK_AB_MERGE_C R17, RZ, R7, RZ ;  /* 0x00000007ff11723e */ /* 0x000fca00048070ff */
        /* <DEDUP_REMOVED lines=296> */
[----:B--2---:R-:W-:-:S05]  /*8bf0*/  F2FP.F16.E4M3.UNPACK_B R4, R4 ;  /* 0x00000004ff04723e */ /* 0x004fca00020006ff */
        /* <DEDUP_REMOVED lines=31> */
[----:B--2---:R-:W-:-:S05]  /*8df0*/  F2FP.F16.E4M3.UNPACK_B R4, R4 ;  /* 0x00000004ff04723e */ /* 0x004fca00020006ff */
        /* <DEDUP_REMOVED lines=41> */
[----:B------:R2:W3:Y:S01]  /*9090*/  @!P0 LDG.E.U8 R4, desc[UR12][R8.64+0x39] ;  /* 0x0000390c08048981 */ /* 0x0004e2000c1e1100 */
[----:B------:R-:W-:Y:S01]  /*90a0*/  ISETP.LT.OR P2, PT, R3, 0x39, !P1 ;  /* 0x000000390300780c */ /* 0x000fe20004f41670 */
[----:B--2---:R-:W-:Y:S02]  /*90b0*/  @!P0 IMAD.MOV.U32 R8, RZ, RZ, R158 ;  /* 0x000000ffff088224 */ /* 0x004fe400078e009e */
[----:B------:R-:W-:-:S10]  /*90c0*/  @!P0 IMAD.MOV.U32 R9, RZ, RZ, R161 ;  /* 0x000000ffff098224 */ /* 0x000fd400078e00a1 */
[----:B-1----:R-:W1:Y:S01]  /*90d0*/  @!P2 LDC.64 R16, c[0x0][0x5c8] ;  /* 0x00017200ff10ab82 */ /* 0x002e620000000a00 */
[----:B------:R-:W-:-:S03]  /*90e0*/  @!P0 IMAD.WIDE.U32 R14, R156, 0xc0, R8 ;  /* 0x000000c09c0e8825 */ /* 0x000fc600078e0008 */
[----:B0-----:R-:W-:Y:S02]  /*90f0*/  @!P0 IADD3 R12, P3, R14, R18, RZ ;  /* 0x000000120e0c8210 */ /* 0x001fe40007f7e0ff */
[----:B---3--:R-:W-:-:S05]  /*9100*/  F2FP.F16.E4M3.UNPACK_B R4, R4 ;  /* 0x00000004ff04723e */ /* 0x008fca00020006ff */
[----:B------:R-:W-:-:S05]  /*9110*/  HADD2.F32 R7, -RZ, R4.H0_H0 ;  /* 0x20000004ff077230 */ /* 0x000fca0000004100 */
[----:B------:R-:W-:Y:S01]  /*9120*/  FMUL R4, R7, R0 ;  /* 0x0000000007047220 */ /* 0x000fe20000400000 */
[----:B------:R-:W-:-:S03]  /*9130*/  @!P0 IMAD R7, R157, 0xc0, RZ ;  /* 0x000000c09d078824 */ /* 0x000fc600078e02ff */
[----:B------:R-:W-:Y:S02]  /*9140*/  FFMA R4, R53, R2, R4 ;  /* 0x0000000235047223 */ /* 0x000fe40000000004 */
[----:B------:R-:W-:-:S03]  /*9150*/  @!P0 IADD3.X R13, R19, R15, R7, P3, !PT ;  /* 0x0000000f130d8210 */ /* 0x000fc60001ffe407 */
[----:B------:R-:W-:Y:S02]  /*9160*/  F2FP.SATFINITE.E4M3.F32.PACK_AB_MERGE_C R15, RZ, R4, RZ ;  /* 0x00000004ff0f723e */ /* 0x000fe400048070ff */
[----:B------:R-:W-:-:S03]  /*9170*/  PRMT R4, RZ, 0x7610, R4 ;  /* 0x00007610ff047816 */ /* 0x000fc60000000004 */
[----:B------:R0:W-:Y:S04]  /*9180*/  @!P0 STG.E.U8 desc[UR12][R12.64+0x39], R15 ;  /* 0x0000390f0c008986 */ /* 0x0001e8000c10110c */
[----:B------:R-:W2:Y:S01]  /*9190*/  @!P2 LDG.E.U8 R4, desc[UR12][R10.64+0x38] ;  /* 0x0000380c0a04a981 */ /* 0x000ea2000c1e1100 */
[----:B------:R-:W-:Y:S01]  /*91a0*/  @!P2 IADD3 R8, P0, R5, R158, RZ ;  /* 0x0000009e0508a210 */ /* 0x000fe20007f1e0ff */
[----:B------:R-:W-:Y:S01]  /*91b0*/  BSSY B0, `(.L_x_23) ;  /* 0x0000010000007945 */ /* 0x000fe20003800000 */
[----:B------:R-:W-:Y:S02]  /*91c0*/  ISETP.LT.OR P1, PT, R3, 0x3a, !P1 ;  /* 0x0000003a0300780c */ /* 0x000fe40004f21670 */
[----:B------:R-:W-:Y:S01]  /*91d0*/  PRMT R3, RZ, 0x7610, R3 ;  /* 0x00007610ff037816 */ /* 0x000fe20000000003 */
[----:B------:R-:W-:-:S02]  /*91e0*/  @!P2 IMAD.X R9, R6, 0x1, R161, P0 ;  /* 0x000000010609a824 */ /* 0x000fc400000e06a1 */
[----:B------:R-:W-:-:S03]  /*91f0*/  @!P2 IMAD.WIDE.U32 R8, R156, 0xc0, R8 ;  /* 0x000000c09c08a825 */ /* 0x000fc600078e0008 */
[----:B-1----:R-:W-:Y:S02]  /*9200*/  @!P2 IADD3 R8, P0, R8, R16, RZ ;  /* 0x000000100808a210 */ /* 0x002fe40007f1e0ff */
[----:B--2---:R-:W-:-:S05]  /*9210*/  F2FP.F16.E4M3.UNPACK_B R4, R4 ;  /* 0x00000004ff04723e */ /* 0x004fca00020006ff */
[----:B------:R-:W-:Y:S02]  /*9220*/  HADD2.F32 R7, -RZ, R4.H0_H0 ;  /* 0x20000004ff077230 */ /* 0x000fe40000004100 */
[----:B------:R-:W-:-:S03]  /*9230*/  @!P2 IMAD R4, R157, 0xc0, RZ ;  /* 0x000000c09d04a824 */ /* 0x000fc600078e02ff */
[----:B------:R-:W-:Y:S02]  /*9240*/  FMUL R7, R7, R0 ;  /* 0x0000000007077220 */ /* 0x000fe40000400000 */
[----:B------:R-:W-:Y:S02]  /*9250*/  @!P2 IADD3.X R9, R17, R4, R9, P0, !PT ;  /* 0x000000041109a210 */ /* 0x000fe400007fe409 */
[----:B------:R-:W-:-:S05]  /*9260*/  FFMA R7, R54, R2, R7 ;  /* 0x0000000236077223 */ /* 0x000fca0000000007 */
[----:B------:R-:W-:-:S05]  /*9270*/  F2FP.SATFINITE.E4M3.F32.PACK_AB_MERGE_C R7, RZ, R7, RZ ;  /* 0x00000007ff07723e */ /* 0x000fca00048070ff */
[----:B------:R0:W-:Y:S01]  /*9280*/  @!P2 STG.E.U8 desc[UR12][R8.64+0x38], R7 ;  /* 0x000038070800a986 */ /* 0x0001e2000c10110c */
[----:B------:R-:W-:Y:S05]  /*9290*/  @P1 BRA `(.L_x_24) ;  /* 0x0000000000041947 */ /* 0x000fea0003800000 */
[----:B------:R1:W5:Y:S02]  /*92a0*/  LDG.E.U8 R3, desc[UR12][R10.64+0x39] ;  /* 0x0000390c0a037981 */ /* 0x000364000c1e1100 */
.L_x_24:
[----:B------:R-:W-:Y:S05]  /*92b0*/  BSYNC B0 ;  /* 0x0000000000007941 */ /* 0x000fea0003800000 */
.L_x_23:
[----:B-----5:R-:W-:Y:S01]  /*92c0*/  F2FP.F16.E4M3.UNPACK_B R3, R3 ;  /* 0x00000003ff03723e */ /* 0x020fe200020006ff */
[----:B------:R-:W-:Y:S06]  /*92d0*/  @P1 EXIT ;  /* 0x000000000000194d */ /* 0x000fec0003800000 */
[----:B------:R-:W-:Y:S01]  /*92e0*/  IADD3 R158, P0, R5, R158, RZ ;  /* 0x0000009e059e7210 */ /* 0x000fe20007f1e0ff */
[----:B------:R-:W-:Y:S01]  /*92f0*/  HADD2.F32 R3, -RZ, R3.H0_H0 ;  /* 0x20000003ff037230 */ /* 0x000fe20000004100 */
[----:B------:R-:W-:Y:S01]  /*9300*/  ULDC.64 UR4, c[0x0][0x5c8] ;  /* 0x0001720000047ab9 */ /* 0x000fe20000000a00 */
[----:B------:R-:W-:Y:S02]  /*9310*/  IMAD R157, R157, 0xc0, RZ ;  /* 0x000000c09d9d7824 */ /* 0x000fe400078e02ff */
[----:B------:R-:W-:Y:S02]  /*9320*/  IMAD.X R159, R6, 0x1, R161, P0 ;  /* 0x00000001069f7824 */ /* 0x000fe400000e06a1 */
[----:B------:R-:W-:Y:S01]  /*9330*/  FMUL R0, R3, R0 ;  /* 0x0000000003007220 */ /* 0x000fe20000400000 */
[----:B------:R-:W-:-:S04]  /*9340*/  IMAD.WIDE.U32 R158, R156, 0xc0, R158 ;  /* 0x000000c09c9e7825 */ /* 0x000fc800078e009e */
[----:B------:R-:W-:Y:S01]  /*9350*/  FFMA R0, R55, R2, R0 ;  /* 0x0000000237007223 */ /* 0x000fe20000000000 */
[----:B------:R-:W-:-:S04]  /*9360*/  IADD3 R2, P0, R158, UR4, RZ ;  /* 0x000000049e027c10 */ /* 0x000fc8000ff1e0ff */
[----:B------:R-:W-:Y:S02]  /*9370*/  F2FP.SATFINITE.E4M3.F32.PACK_AB_MERGE_C R5, RZ, R0, RZ ;  /* 0x00000000ff05723e */ /* 0x000fe400048070ff */
[----:B------:R-:W-:-:S05]  /*9380*/  IADD3.X R3, R157, UR5, R159, P0, !PT ;  /* 0x000000059d037c10 */ /* 0x000fca00087fe49f */
[----:B------:R-:W-:Y:S01]  /*9390*/  STG.E.U8 desc[UR12][R2.64+0x39], R5 ;  /* 0x0000390502007986 */ /* 0x000fe2000c10110c */
[----:B------:R-:W-:Y:S05]  /*93a0*/  EXIT ;  /* 0x000000000000794d */ /* 0x000fea0003800000 */
.L_x_22:
[----:B------:R-:W-:Y:S01]  /*93b0*/  ISETP.GE.AND P0, PT, R4, 0x9, PT ;  /* 0x000000090400780c */ /* 0x000fe20003f06270 */
[-C--:B-1----:R-:W-:Y:S01]  /*93c0*/  FMUL R120, R120, R2.reuse ;  /* 0x0000000278787220 */ /* 0x082fe20000400000 */
[----:B------:R-:W-:Y:S01]  /*93d0*/  LOP3.LUT R0, R0, 0xfffffffd, RZ, 0xc0, !PT ;  /* 0xfffffffd00007812 */ /* 0x000fe200078ec0ff */
[-C--:B------:R-:W-:Y:S01]  /*93e0*/  FMUL R121, R121, R2.reuse ;  /* 0x0000000279797220 */ /* 0x080fe20000400000 */
[C---:B------:R-:W-:Y:S01]  /*93f0*/  ISETP.LT.OR P6, PT, R3.reuse, 0x1, !P0 ;  /* 0x000000010300780c */ /* 0x040fe200047c1670 */
[-C--:B------:R-:W-:Y:S01]  /*9400*/  FMUL R122, R122, R2.reuse ;  /* 0x000000027a7a7220 */ /* 0x080fe20000400000 */
[----:B------:R-:W-:Y:S01]  /*9410*/  ISETP.LT.OR P4, PT, R3, 0x2, !P0 ;  /* 0x000000020300780c */ /* 0x000fe20004781670 */
[-C--:B------:R-:W-:Y:S01]  /*9420*/  FMUL R123, R123, R2.reuse ;  /* 0x000000027b7b7220 */ /* 0x080fe20000400000 */
[C---:B------:R-:W-:Y:S01]  /*9430*/  ISETP.LT.OR P3, PT, R3.reuse, 0x9, !P0 ;  /* 0x000000090300780c */ /* 0x040fe20004761670 */
[-C--:B------:R-:W-:Y:S01]  /*9440*/  FMUL R124, R124, R2.reuse ;  /* 0x000000027c7c7220 */ /* 0x080fe20000400000 */
[----:B------:R-:W-:Y:S01]  /*9450*/  ISETP.LT.OR P5, PT, R3, 0xa, !P0 ;  /* 0x0000000a0300780c */ /* 0x000fe200047a1670 */
[-C--:B------:R-:W-:Y:S01]  /*9460*/  FMUL R125, R125, R2.reuse ;  /* 0x000000027d7d7220 */ /* 0x080fe20000400000 */
[----:B------:R-:W-:Y:S01]  /*9470*/  LOP3.LUT R9, R9, 0xfffffbff, RZ, 0xc0, !PT ;  /* 0xfffffbff09097812 */ /* 0x000fe200078ec0ff */
[----:B------:R-:W-:Y:S01]  /*9480*/  FMUL R126, R126, R2 ;  /* 0x000000027e7e7220 */ /* 0x000fe20000400000 */
[----:B------:R-:W-:Y:S01]  /*9490*/  F2FP.SATFINITE.E4M3.F32.PACK_AB_MERGE_C R239, RZ, R120, RZ ;  /* 0x00000078ffef723e */ /* 0x000fe200048070ff */
[-C--:B------:R-:W-:Y:S01]  /*94a0*/  FMUL R127, R127, R2.reuse ;  /* 0x000000027f7f7220 */ /* 0x080fe20000400000 */
[----:B------:R-:W-:Y:S01]  /*94b0*/  F2FP.SATFINITE.E4M3.F32.PACK_AB_MERGE_C R245, RZ, R121, RZ ;  /* 0x00000079fff5723e */ /* 0x000fe200048070ff */
[----:B------:R-:W0:Y:S01]  /*94c0*/  @!P6 LDC.64 R240, c[0x0][0x5c8] ;  /* 0x00017200fff0eb82 */ /* 0x000e220000000a00 */
[----:B------:R-:W-:Y:S01]  /*94d0*/  @P6 LOP3.LUT R0, R0, 0x2, RZ, 0xfc, !PT ;  /* 0x0000000200006812 */ /* 0x000fe200078efcff */
[----:B------:R-:W-:Y:S01]  /*94e0*/  FMUL R128, R128, R2 ;  /* 0x0000000280807220 */ /* 0x000fe20000400000 */
[----:B------:R-:W-:Y:S01]  /*94f0*/  F2FP.SATFINITE.E4M3.F32.PACK_AB_MERGE_C R247, RZ, R122, RZ ;  /* 0x0000007afff7723e */ /* 0x000fe200048070ff */
[-C--:B------:R-:W-:Y:S01]  /*9500*/  FMUL R129, R129, R2.reuse ;  /* 0x0000000281817220 */ /* 0x080fe20000400000 */
[----:B------:R-:W-:Y:S01]  /*9510*/  LOP3.LUT R0, R0, 0xfffffffe, RZ, 0xc0, !PT ;  /* 0xfffffffe00007812 */ /* 0x000fe200078ec0ff */
[-C--:B------:R-:W-:Y:S01]  /*9520*/  FMUL R130, R130, R2.reuse ;  /* 0x0000000282827220 */ /* 0x080fe20000400000 */
[----:B------:R-:W-:Y:S01]  /*9530*/  F2FP.SATFINITE.E4M3.F32.PACK_AB_MERGE_C R127, RZ, R127, RZ ;  /* 0x0000007fff7f723e */ /* 0x000fe200048070ff */
[----:B------:R-:W1:Y:S01]  /*9540*/  @!P4 LDC.64 R220, c[0x0][0x5c8] ;  /* 0x00017200ffdccb82 */ /* 0x000e620000000a00 */
[----:B------:R-:W-:Y:S01]  /*9550*/  @P4 LOP3.LUT R0, R0, 0x1, RZ, 0xfc, !PT ;  /* 0x0000000100004812 */ /* 0x000fe200078efcff */
[-C--:B------:R-:W-:Y:S01]  /*9560*/  FMUL R131, R131, R2.reuse ;  /* 0x0000000283837220 */ /* 0x080fe20000400000 */
[----:B------:R-:W-:Y:S01]  /*9570*/  F2FP.SATFINITE.E4M3.F32.PACK_AB_MERGE_C R129, RZ, R129, RZ ;  /* 0x00000081ff81723e */ /* 0x000fe200048070ff */
[-C--:B------:R-:W-:Y:S01]  /*9580*/  FMUL R132, R132, R2.reuse ;  /* 0x0000000284847220 */ /* 0x080fe20000400000 */
[----:B------:R-:W-:Y:S01]  /*9590*/  LOP3.LUT R0, R0, 0xfffff7ff, RZ, 0xc0, !PT ;  /* 0xfffff7ff00007812 */ /* 0x000fe200078ec0ff */
[-C--:B------:R-:W-:Y:S01]  /*95a0*/  FMUL R133, R133, R2.reuse ;  /* 0x0000000285857220 */ /* 0x080fe20000400000 */
[----:B------:R-:W-:Y:S01]  /*95b0*/  F2FP.SATFINITE.E4M3.F32.PACK_AB_MERGE_C R131, RZ, R131, RZ ;  /* 0x00000083ff83723e */ /* 0x000fe200048070ff */
[----:B------:R-:W2:Y:S01]  /*95c0*/  @!P3 LDC.64 R218, c[0x0][0x5c8] ;  /* 0x00017200ffdabb82 */ /* 0x000ea20000000a00 */
[----:B------:R-:W-:Y:S01]  /*95d0*/  @P3 LOP3.LUT R0, R0, 0x800, RZ, 0xfc, !PT ;  /* 0x0000080000003812 */ /* 0x000fe200078efcff */
[-C--:B------:R-:W-:Y:S01]  /*95e0*/  FMUL R134, R134, R2.reuse ;  /* 0x0000000286867220 */ /* 0x080fe20000400000 */
[----:B------:R-:W-:Y:S01]  /*95f0*/  F2FP.SATFINITE.E4M3.F32.PACK_AB_MERGE_C R133, RZ, R133, RZ ;  /* 0x00000085ff85723e */ /* 0x000fe200048070ff */
[-C--:B------:R-:W-:Y:S01]  /*9600*/  FMUL R135, R135, R2.reuse ;  /* 0x0000000287877220 */ /* 0x080fe20000400000 */
[----:B------:R-:W-:Y:S01]  /*9610*/  LOP3.LUT R0, R0, 0x7fffffff, RZ, 0xc0, !PT ;  /* 0x7fffffff00007812 */ /* 0x000fe200078ec0ff */
[-C--:B------:R-:W-:Y:S01]  /*9620*/  FMUL R136, R136, R2.reuse ;  /* 0x0000000288887220 */ /* 0x080fe20000400000 */
[----:B------:R-:W-:Y:S01]  /*9630*/  FMUL R137, R137, R2 ;  /* 0x0000000289897220 */ /* 0x000fe20000400000 */
[--C-:B0-----:R-:W-:Y:S01]  /*9640*/  @!P6 IADD3 R240, P1, P2, R158, R240, R5.reuse ;  /* 0x000000f09ef0e210 */ /* 0x101fe20007a3e005 */
[----:B------:R-:W0:Y:S01]  /*9650*/  @!P5 LDC.64 R216, c[0x0][0x5c8] ;  /* 0x00017200ffd8db82 */ /* 0x000e220000000a00 */
[----:B------:R-:W-:Y:S01]  /*9660*/  F2FP.SATFINITE.E4M3.F32.PACK_AB_MERGE_C R135, RZ, R135, RZ ;  /* 0x00000087ff87723e */ /* 0x000fe200048070ff */
[-C--:B------:R-:W-:Y:S01]  /*9670*/  FMUL R138, R138, R2.reuse ;  /* 0x000000028a8a7220 */ /* 0x080fe20000400000 */
[--C-:B------:R-:W-:Y:S01]  /*9680*/  @!P6 IADD3.X R241, R161, R241, R6.reuse, P1, P2 ;  /* 0x000000f1a1f1e210 */ /* 0x100fe20000fe4406 */
[-C--:B------:R-:W-:Y:S01]  /*9690*/  FMUL R139, R139, R2.reuse ;  /* 0x000000028b8b7220 */ /* 0x080fe20000400000 */
[----:B------:R-:W-:Y:S01]  /*96a0*/  F2FP.SATFINITE.E4M3.F32.PACK_AB_MERGE_C R137, RZ, R137, RZ ;  /* 0x00000089ff89723e */ /* 0x000fe200048070ff */
[----:B------:R-:W-:Y:S01]  /*96b0*/  FMUL R140, R140, R2 ;  /* 0x000000028c8c7220 */ /* 0x000fe20000400000 */
[--C-:B-1----:R-:W-:Y:S01]  /*96c0*/  @!P4 IADD3 R220, P1, P2, R158, R220, R5.reuse ;  /* 0x000000dc9edcc210 */ /* 0x102fe20007a3e005 */
[-C--:B------:R-:W-:Y:S01]  /*96d0*/  FMUL R141, R141, R2.reuse ;  /* 0x000000028d8d7220 */ /* 0x080fe20000400000 */
[----:B------:R-:W-:Y:S01]  /*96e0*/  F2FP.SATFINITE.E4M3.F32.PACK_AB_MERGE_C R139, RZ, R139, RZ ;  /* 0x0000008bff8b723e */ /* 0x000fe200048070ff */
[-C--:B------:R-:W-:Y:S01]  /*96f0*/  FMUL R142, R142, R2.reuse ;  /* 0x000000028e8e7220 */ /* 0x080fe20000400000 */
[--C-:B------:R-:W-:Y:S01]  /*9700*/  @!P4 IADD3.X R221, R161, R221, R6.reuse, P1, P2 ;  /* 0x000000dda1ddc210 */ /* 0x100fe20000fe4406 */
[-C--:B------:R-:W-:Y:S01]  /*9710*/  FMUL R143, R143, R2.reuse ;  /* 0x000000028f8f7220 */ /* 0x080fe20000400000 */
[----:B------:R-:W-:Y:S01]  /*9720*/  F2FP.SATFINITE.E4M3.F32.PACK_AB_MERGE_C R141, RZ, R141, RZ ;  /* 0x0000008dff8d723e */ /* 0x000fe200048070ff */
[----:B------:R-:W-:Y:S01]  /*9730*/  FMUL R144, R144, R2 ;  /* 0x0000000290907220 */ /* 0x000fe20000400000 */
[--C-:B--2---:R-:W-:Y:S01]  /*9740*/  @!P3 IADD3 R218, P1, P2, R158, R218, R5.reuse ;  /* 0x000000da9edab210 */ /* 0x104fe20007a3e005 */
[-C--:B------:R-:W-:Y:S01]  /*9750*/  FMUL R145, R145, R2.reuse ;  /* 0x0000000291917220 */ /* 0x080fe20000400000 */
[----:B------:R-:W-:Y:S01]  /*9760*/  F2FP.SATFINITE.E4M3.F32.PACK_AB_MERGE_C R143, RZ, R143, RZ ;  /* 0x0000008fff8f723e */ /* 0x000fe200048070ff */
[-C--:B------:R-:W-:Y:S01]  /*9770*/  FMUL R146, R146, R2.reuse ;  /* 0x0000000292927220 */ /* 0x080fe20000400000 */
[--C-:B------:R-:W-:Y:S01]  /*9780*/  @!P3 IADD3.X R219, R161, R219, R6.reuse, P1, P2 ;  /* 0x000000dba1dbb210 */ /* 0x100fe20000fe4406 */
[-C--:B------:R-:W-:Y:S01]  /*9790*/  FMUL R147, R147, R2.reuse ;  /* 0x0000000293937220 */ /* 0x080fe20000400000 */
[----:B------:R-:W-:Y:S01]  /*97a0*/  ISETP.LT.OR P3, PT, R3, 0x11, !P0 ;  /* 0x000000110300780c */ /* 0x000fe20004761670 */
[-C--:B------:R-:W-:Y:S01]  /*97b0*/  FMUL R148, R148, R2.reuse ;  /* 0x0000000294947220 */ /* 0x080fe20000400000 */
[----:B------:R-:W-:Y:S01]  /*97c0*/  F2FP.SATFINITE.E4M3.F32.PACK_AB_MERGE_C R145, RZ, R145, RZ ;  /* 0x00000091ff91723e */ /* 0x000fe200048070ff */
[----:B------:R-:W-:Y:S01]  /*97d0*/  FMUL R149, R149, R2 ;  /* 0x0000000295957220 */ /* 0x000fe20000400000 */
[--C-:B0-----:R-:W-:Y:S01]  /*97e0*/  @!P5 IADD3 R216, P1, P2, R158, R216, R5.reuse ;  /* 0x000000d89ed8d210 */ /* 0x101fe20007a3e005 */
[-C--:B------:R-:W-:Y:S01]  /*97f0*/  FMUL R88, R88, R2.reuse ;  /* 0x0000000258587220 */ /* 0x080fe20000400000 */
[----:B------:R-:W-:Y:S01]  /*9800*/  F2FP.SATFINITE.E4M3.F32.PACK_AB_MERGE_C R147, RZ, R147, RZ ;  /* 0x00000093ff93723e */ /* 0x000fe200048070ff */
[-C--:B------:R-:W-:Y:S01]  /*9810*/  FMUL R89, R89, R2.reuse ;  /* 0x0000000259597220 */ /* 0x080fe20000400000 */
[--C-:B------:R-:W-:Y:S01]  /*9820*/  @!P5 IADD3.X R217, R161, R217, R6.reuse, P1, P2 ;  /* 0x000000d9a1d9d210 */ /* 0x100fe20000fe4406 */
[-C--:B------:R-:W-:Y:S01]  /*9830*/  FMUL R150, R150, R2.reuse ;  /* 0x0000000296967220 */ /* 0x080fe20000400000 */
[----:B------:R-:W-:Y:S01]  /*9840*/  F2FP.SATFINITE.E4M3.F32.PACK_AB_MERGE_C R149, RZ, R149, RZ ;  /* 0x00000095ff95723e */ /* 0x000fe200048070ff */
[-C--:B------:R-:W-:Y:S01]  /*9850*/  FMUL R151, R151, R2.reuse ;  /* 0x0000000297977220 */ /* 0x080fe20000400000 */
[-C--:B------:R-:W-:Y:S01]  /*9860*/  FMUL R90, R90, R2.reuse ;  /* 0x000000025a5a7220 */ /* 0x080fe20000400000 */
[----:B------:R-:W0:Y:S01]  /*9870*/  @!P3 LDC.64 R214, c[0x0][0x5c8] ;  /* 0x00017200ffd6bb82 */ /* 0x000e220000000a00 */
[----:B------:R-:W-:Y:S01]  /*9880*/  @P3 LOP3.LUT R9, R9, 0x400, RZ, 0xfc, !PT ;  /* 0x0000040009093812 */ /* 0x000fe200078efcff */
[-C--:B------:R-:W-:Y:S01]  /*9890*/  FMUL R91, R91, R2.reuse ;  /* 0x000000025b5b7220 */ /* 0x080fe20000400000 */
[----:B------:R-:W-:Y:S01]  /*98a0*/  F2FP.SATFINITE.E4M3.F32.PACK_AB_MERGE_C R151, RZ, R151, RZ ;  /* 0x00000097ff97723e */ /* 0x000fe200048070ff */
[-C--:B------:R-:W-:Y:S01]  /*98b0*/  FMUL R92, R92, R2.reuse ;  /* 0x000000025c5c7220 */ /* 0x080fe20000400000 */
[----:B------:R-:W-:Y:S01]  /*98c0*/  LOP3.LUT R9, R9, 0xffffffef, RZ, 0xc0, !PT ;  /* 0xffffffef09097812 */ /* 0x000fe200078ec0ff */
[-C--:B------:R-:W-:Y:S01]  /*98d0*/  FMUL R93, R93, R2.reuse ;  /* 0x000000025d5d7220 */ /* 0x080fe20000400000 */
[----:B------:R-:W-:Y:S01]  /*98e0*/  F2FP.SATFINITE.E4M3.F32.PACK_AB_MERGE_C R91, RZ, R91, RZ ;  /* 0x0000005bff5b723e */ /* 0x000fe200048070ff */
[-C--:B------:R-:W-:Y:S01]  /*98f0*/  FMUL R94, R94, R2.reuse ;  /* 0x000000025e5e7220 */ /* 0x080fe20000400000 */
[-C--:B------:R-:W-:Y:S01]  /*9900*/  FMUL R95, R95, R2.reuse ;  /* 0x000000025f5f7220 */ /* 0x080fe20000400000 */
[-C--:B------:R-:W-:Y:S01]  /*9910*/  FMUL R96, R96, R2.reuse ;  /* 0x0000000260607220 */ /* 0x080fe20000400000 */
[----:B------:R-:W-:Y:S01]  /*9920*/  F2FP.SATFINITE.E4M3.F32.PACK_AB_MERGE_C R93, RZ, R93, RZ ;  /* 0x0000005dff5d723e */ /* 0x000fe200048070ff */
        /* <DEDUP_REMOVED lines=12> */
[----:B------:R-:W-:Y:S01]  /*99f0*/  FMUL R105, R105, R2 ;  /* 0x0000000269697220 */ /* 0x000fe20000400000 */
[----:B0-----:R-:W-:Y:S01]  /*9a00*/  @!P3 IADD3 R214, P1, P2, R158, R214, R5 ;  /* 0x000000d69ed6b210 */ /* 0x001fe20007a3e005 */
[-C--:B------:R-:W-:Y:S01]  /*9a10*/  FMUL R106, R106, R2.reuse ;  /* 0x000000026a6a7220 */ /* 0x080fe20000400000 */
[----:B------:R-:W-:Y:S01]  /*9a20*/  F2FP.SATFINITE.E4M3.F32.PACK_AB_MERGE_C R103, RZ, R103, RZ ;  /* 0x00000067ff67723e */ /* 0x000fe200048070ff */
[-C--:B------:R-:W-:Y:S01]  /*9a30*/  FMUL R107, R107, R2.reuse ;  /* 0x000000026b6b7220 */ /* 0x080fe20000400000 */
[----:B------:R-:W-:Y:S01]  /*9a40*/  @!P3 IADD3.X R215, R161, R215, R6, P1, P2 ;  /* 0x000000d7a1d7b210 */ /* 0x000fe20000fe4406 */
[-C--:B------:R-:W-:Y:S01]  /*9a50*/  FMUL R108, R108, R2.reuse ;  /* 0x000000026c6c7220 */ /* 0x080fe20000400000 */
[----:B------:R-:W-:Y:S01]  /*9a60*/  ISETP.LT.OR P3, PT, R3, 0x12, !P0 ;  /* 0x000000120300780c */ /* 0x000fe20004761670 */
[-C--:B------:R-:W-:Y:S01]  /*9a70*/  FMUL R109, R109, R2.reuse ;  /* 0x000000026d6d7220 */ /* 0x080fe20000400000 */
[----:B------:R-:W-:Y:S01]  /*9a80*/  F2FP.SATFINITE.E4M3.F32.PACK_AB_MERGE_C R105, RZ, R105, RZ ;  /* 0x00000069ff69723e */ /* 0x000fe200048070ff */
[-C--:B------:R-:W-:Y:S01]  /*9a90*/  FMUL R110, R110, R2.reuse ;  /* 0x000000026e6e7220 */ /* 0x080fe20000400000 */
[----:B------:R-:W-:Y:S01]  /*9aa0*/  F2FP.SATFINITE.E4M3.F32.PACK_AB_MERGE_C R107, RZ, R107, RZ ;  /* 0x0000006bff6b723e */ /* 0x000fe200048070ff */
        /* <DEDUP_REMOVED lines=17> */
[----:B------:R-:W-:Y:S01]  /*9bc0*/  F2FP.SATFINITE.E4M3.F32.PACK_AB_MERGE_C R117, RZ, R117, RZ ;  /* 0x00000075ff75723e */ /* 0x000fe200048070ff */
[-C--:B------:R-:W-:Y:S01]  /*9bd0*/  FMUL R57, R57, R2.reuse ;  /* 0x0000000239397220 */ /* 0x080fe20000400000 */
[----:B------:R-:W-:Y:S01]  /*9be0*/  F2FP.SATFINITE.E4M3.F32.PACK_AB_MERGE_C R119, RZ, R119, RZ ;  /* 0x00000077ff77723e */ /* 0x000fe200048070ff */
[----:B------:R-:W-:Y:S01]  /*9bf0*/  FMUL R58, R58, R2 ;  /* 0x000000023a3a7220 */ /* 0x000fe20000400000 */
[----:B------:R-:W-:Y:S02]  /*9c00*/  BSSY B0, `(.L_x_25) ;  /* 0x0000205000007945 */ /* 0x000fe40003800000 */
[----:B------:R-:W-:-:S02]  /*9c10*/  F2FP.SATFINITE.E4M3.F32.PACK_AB_MERGE_C R57, RZ, R57, RZ ;  /* 0x00000039ff39723e */ /* 0x000fc400048070ff */
[----:B0-----:R-:W-:-:S04]  /*9c20*/  @!P3 IADD3 R212, P1, P2, R158, R212, R5 ;  /* 0x000000d49ed4b210 */ /* 0x001fc80007a3e005 */
[----:B------:R-:W-:Y:S02]  /*9c30*/  @!P3 IADD3.X R213, R161, R213, R6, P1, P2 ;  /* 0x000000d5a1d5b210 */ /* 0x000fe40000fe4406 */
[----:B------:R-:W-:-:S13]  /*9c40*/  ISETP.LT.OR P3, PT, R3, 0x19, !P0 ;  /* 0x000000190300780c */ /* 0x000fda0004761670 */
[----:B------:R-:W0:Y:S01]  /*9c50*/  @!P3 LDC.64 R210, c[0x0][0x5c8] ;  /* 0x00017200ffd2bb82 */ /* 0x000e220000000a00 */
[----:B------:R-:W-:-:S04]  /*9c60*/  @P3 LOP3.LUT R9, R9, 0x200, RZ, 0xfc, !PT ;  /* 0x0000020009093812 */ /* 0x000fc800078efcff */
[----:B------:R-:W-:Y:S02]  /*9c70*/  LOP3.LUT R9, R9, 0xfffffff7, RZ, 0xc0, !PT ;  /* 0xfffffff709097812 */ /* 0x000fe400078ec0ff */
        /* <DEDUP_REMOVED lines=46> */
[----:B------:R-:W-:Y:S02]  /*9f60*/  @P3 LOP3.LUT R9, R9, 0x20, RZ, 0xfc, !PT ;  /* 0x0000002009093812 */ /* 0x000fe400078efcff */
        /* <DEDUP_REMOVED lines=8> */
[----:B------:R-:W-:-:S04]  /*9ff0*/  ISETP.GE.AND P3, PT, R4, 0x41, PT ;  /* 0x000000410400780c */ /* 0x000fc80003f66270 */
[----:B------:R-:W-:Y:S02]  /*a000*/  ISETP.LT.OR P2, PT, R3, 0x1, !P3 ;  /* 0x000000010300780c */ /* 0x000fe40005f41670 */
[----:B------:R-:W-:-:S11]  /*a010*/  P2R R10, PR, RZ, 0x8 ;  /* 0x00000008ff0a7803 */ /* 0x000fd60000000000 */
        /* <DEDUP_REMOVED lines=72> */
[----:B------:R-:W0:Y:S02]  /*a4a0*/  @!P2 LDC.64 R166, c[0x0][0x5c8] ;  /* 0x00017200ffa6ab82 */ /* 0x000e240000000a00 */
        /* <DEDUP_REMOVED lines=17> */
[----:B------:R-:W-:Y:S02]  /*a5c0*/  @!P3 IADD3 R11, P0, P1, R8, R158, R5 ;  /* 0x0000009e080bb210 */ /* 0x000fe4000791e005 */
[----:B------:R-:W-:Y:S02]  /*a5d0*/  @P3 LOP3.LUT R0, R0, 0x8000, RZ, 0xfc, !PT ;  /* 0x0000800000003812 */ /* 0x000fe400078efcff */
[----:B------:R-:W-:Y:S02]  /*a5e0*/  @!P3 IADD3.X R12, R7, R161, R6, P0, P1 ;  /* 0x000000a1070cb210 */ /* 0x000fe400007e2406 */
[----:B------:R-:W-:Y:S02]  /*a5f0*/  ISETP.LT.OR P3, PT, R3, 0x2, !P2 ;  /* 0x000000020300780c */ /* 0x000fe40005761670 */
[----:B------:R-:W-:-:S11]  /*a600*/  LOP3.LUT R0, R0, 0xffffbfff, RZ, 0xc0, !PT ;  /* 0xffffbfff00007812 */ /* 0x000fd600078ec0ff */
        /* <DEDUP_REMOVED lines=23> */
[----:B------:R-:W-:-:S13]  /*a780*/  ISETP.LT.OR P3, PT, R3, 0x19, !P2 ;  /* 0x000000190300780c */ /* 0x000fda0005761670 */
[----:B------:R-:W-:-:S04]  /*a790*/  @!P3 IADD3 R23, P0, P1, R8, R158, R5 ;  /* 0x0000009e0817b210 */ /* 0x000fc8000791e005 */
        /* <DEDUP_REMOVED lines=13> */
[----:B------:R-:W-:-:S04]  /*a870*/  ISETP.LT.OR P3, PT, R3, 0x2a, !P2 ;  /* 0x0000002a0300780c */ /* 0x000fc80005761670 */
[----:B------:R-:W-:-:S09]  /*a880*/  P2R R231, PR, RZ, 0x8 ;  /* 0x00000008ffe77803 */ /* 0x000fd20000000000 */
[----:B------:R-:W-:-:S04]  /*a890*/  @!P3 IADD3 R229, P0, P1, R8, R158, R5 ;  /* 0x0000009e08e5b210 */ /* 0x000fc8000791e005 */
[----:B------:R-:W-:Y:S02]  /*a8a0*/  @!P3 IADD3.X R230, R7, R161, R6, P0, P1 ;  /* 0x000000a107e6b210 */ /* 0x000fe400007e2406 */
[----:B------:R-:W-:Y:S02]  /*a8b0*/  ISETP.LT.OR P0, PT, R3, 0x31, !P2 ;  /* 0x000000310300780c */ /* 0x000fe40005701670 */
[----:B------:R-:W-:Y:S02]  /*a8c0*/  LOP3.LUT P3, RZ, R0, 0x1, RZ, 0xc0, !PT ;  /* 0x0000000100ff7812 */ /* 0x000fe4000786c0ff */
        /* <DEDUP_REMOVED lines=8> */
[----:B------:R-:W-:-:S04]  /*a950*/  ISETP.GE.AND P4, PT, R4, 0x1, PT ;  /* 0x000000010400780c */ /* 0x000fc80003f86270 */
[----:B------:R-:W-:-:S13]  /*a960*/  ISETP.LT.OR P6, PT, R3, 0x1, !P4 ;  /* 0x000000010300780c */ /* 0x000fda00067c1670 */
[----:B------:R-:W0:Y:S02]  /*a970*/  @!P6 LDC.64 R222, c[0x0][0x5c8] ;  /* 0x00017200ffdeeb82 */ /* 0x000e240000000a00 */
[----:B0-----:R-:W-:-:S05]  /*a980*/  @!P6 IADD3 R242, P0, R158, R222, RZ ;  /* 0x000000de9ef2e210 */ /* 0x001fca0007f1e0ff */
[----:B------:R-:W-:Y:S01]  /*a990*/  @!P6 IMAD.X R243, R161, 0x1, R223, P0 ;  /* 0x00000001a1f3e824 */ /* 0x000fe200000e06df */
[----:B------:R-:W-:-:S04]  /*a9a0*/  LOP3.LUT P0, RZ, R0, 0x800, RZ, 0xc0, !PT ;  /* 0x0000080000ff7812 */ /* 0x000fc8000780c0ff */
[----:B------:R0:W-:Y:S01]  /*a9b0*/  @!P6 STG.E.U8 desc[UR12][R242.64], R239 ;  /* 0x000000eff200e986 */ /* 0x0001e2000c10110c */
[----:B------:R-:W-:Y:S02]  /*a9c0*/  ISETP.LT.OR P6, PT, R3, 0x2, !P4 ;  /* 0x000000020300780c */ /* 0x000fe400067c1670 */
[----:B0-----:R-:W-:-:S11]  /*a9d0*/  F2FP.SATFINITE.E4M3.F32.PACK_AB_MERGE_C R239, RZ, R123, RZ ;  /* 0x0000007bffef723e */ /* 0x001fd600048070ff */
[----:B------:R-:W0:Y:S02]  /*a9e0*/  @!P6 LDC.64 R222, c[0x0][0x5c8] ;  /* 0x00017200ffdeeb82 */ /* 0x000e240000000a00 */
[----:B0-----:R-:W-:-:S05]  /*a9f0*/  @!P6 IADD3 R222, P1, R158, R222, RZ ;  /* 0x000000de9edee210 */ /* 0x001fca0007f3e0ff */
[----:B------:R-:W-:-:S05]  /*aa00*/  @!P6 IMAD.X R223, R161, 0x1, R223, P1 ;  /* 0x00000001a1dfe824 */ /* 0x000fca00008e06df */
[----:B------:R0:W-:Y:S01]  /*aa10*/  @!P6 STG.E.U8 desc[UR12][R222.64+0x1], R245 ;  /* 0x000001f5de00e986 */ /* 0x0001e2000c10110c */
[----:B------:R-:W-:-:S03]  /*aa20*/  ISETP.LT.OR P6, PT, R3, 0x9, !P4 ;  /* 0x000000090300780c */ /* 0x000fc600067c1670 */
[----:B------:R-:W-:Y:S01]  /*aa30*/  @!P2 STG.E.U8 desc[UR12][R240.64], R247 ;  /* 0x000000f7f000a986 */ /* 0x000fe2000c10110c */
[----:B------:R-:W-:-:S03]  /*aa40*/  LOP3.LUT P2, RZ, R9, 0x400, RZ, 0xc0, !PT ;  /* 0x0000040009ff7812 */ /* 0x000fc6000784c0ff */
[----:B------:R1:W-:Y:S01]  /*aa50*/  @!P3 STG.E.U8 desc[UR12][R220.64+0x1], R239 ;  /* 0x000001efdc00b986 */ /* 0x0003e2000c10110c */
[----:B------:R-:W-:Y:S02]  /*aa60*/  LOP3.LUT P3, RZ, R9, 0x10, RZ, 0xc0, !PT ;  /* 0x0000001009ff7812 */ /* 0x000fe4000786c0ff */
[----:B0-----:R-:W-:-:S03]  /*aa70*/  F2FP.SATFINITE.E4M3.F32.PACK_AB_MERGE_C R223, RZ, R124, RZ ;  /* 0x0000007cffdf723e */ /* 0x001fc600048070ff */
[----:B------:R-:W0:Y:S01]  /*aa80*/  @!P6 LDC.64 R120, c[0x0][0x5c8] ;  /* 0x00017200ff78eb82 */ /* 0x000e220000000a00 */
[----:B-1----:R-:W-:Y:S02]  /*aa90*/  F2FP.SATFINITE.E4M3.F32.PACK_AB_MERGE_C R221, RZ, R125, RZ ;  /* 0x0000007dffdd723e */ /* 0x002fe400048070ff */
[----:B------:R-:W-:Y:S02]  /*aaa0*/  F2FP.SATFINITE.E4M3.F32.PACK_AB_MERGE_C R239, RZ, R126, RZ ;  /* 0x0000007effef723e */ /* 0x000fe400048070ff */
[----:B0-----:R-:W-:-:S05]  /*aab0*/  @!P6 IADD3 R242, P1, R158, R120, RZ ;  /* 0x000000789ef2e210 */ /* 0x001fca0007f3e0ff */
[----:B------:R-:W-:-:S05]  /*aac0*/  @!P6 IMAD.X R243, R161, 0x1, R121, P1 ;  /* 0x00000001a1f3e824 */ /* 0x000fca00008e0679 */
[----:B------:R-:W-:Y:S01]  /*aad0*/  @!P6 STG.E.U8 desc[UR12][R242.64+0x8], R223 ;  /* 0x000008dff200e986 */ /* 0x000fe2000c10110c */
[----:B------:R-:W-:-:S13]  /*aae0*/  ISETP.LT.OR P6, PT, R3, 0xa, !P4 ;  /* 0x0000000a0300780c */ /* 0x000fda00067c1670 */
[----:B------:R-:W0:Y:S02]  /*aaf0*/  @!P6 LDC.64 R120, c[0x0][0x5c8] ;  /* 0x00017200ff78eb82 */ /* 0x000e240000000a00 */
[----:B0-----:R-:W-:-:S05]  /*ab00*/  @!P6 IADD3 R122, P1, R158, R120, RZ ;  /* 0x000000789e7ae210 */ /* 0x001fca0007f3e0ff */
[----:B------:R-:W-:Y:S01]  /*ab10*/  @!P6 IMAD.X R123, R161, 0x1, R121, P1 ;  /* 0x00000001a17be824 */ /* 0x000fe200008e0679 */
[----:B------:R-:W-:-:S04]  /*ab20*/  LOP3.LUT P1, RZ, R9, 0x200, RZ, 0xc0, !PT ;  /* 0x0000020009ff7812 */ /* 0x000fc8000782c0ff */
[----:B------:R0:W-:Y:S04]  /*ab30*/  @!P6 STG.E.U8 desc[UR12][R122.64+0x9], R221 ;  /* 0x000009dd7a00e986 */ /* 0x0001e8000c10110c */
[----:B------:R-:W-:Y:S01]  /*ab40*/  @!P0 STG.E.U8 desc[UR12][R218.64+0x8], R239 ;  /* 0x000008efda008986 */ /* 0x000fe2000c10110c */
[----:B------:R-:W-:-:S03]  /*ab50*/  LOP3.LUT P0, RZ, R9, 0x8, RZ, 0xc0, !PT ;  /* 0x0000000809ff7812 */ /* 0x000fc6000780c0ff */
[----:B------:R1:W-:Y:S01]  /*ab60*/  @!P5 STG.E.U8 desc[UR12][R216.64+0x9], R127 ;  /* 0x0000097fd800d986 */ /* 0x0003e2000c10110c */
[----:B------:R-:W-:Y:S02]  /*ab70*/  ISETP.LT.OR P5, PT, R3, 0x11, !P4 ;  /* 0x000000110300780c */ /* 0x000fe400067a1670 */
[----:B0-----:R-:W-:Y:S02]  /*ab80*/  F2FP.SATFINITE.E4M3.F32.PACK_AB_MERGE_C R221, RZ, R128, RZ ;  /* 0x00000080ffdd723e */ /* 0x001fe400048070ff */
[----:B-1----:R-:W-:-:S09]  /*ab90*/  F2FP.SATFINITE.E4M3.F32.PACK_AB_MERGE_C R127, RZ, R130, RZ ;  /* 0x00000082ff7f723e */ /* 0x002fd200048070ff */
[----:B------:R-:W0:Y:S02]  /*aba0*/  @!P5 LDC.64 R120, c[0x0][0x5c8] ;  /* 0x00017200ff78db82 */ /* 0x000e240000000a00 */
[----:B0-----:R-:W-:-:S05]  /*abb0*/  @!P5 IADD3 R124, P6, R158, R120, RZ ;  /* 0x000000789e7cd210 */ /* 0x001fca0007fde0ff */
[----:B------:R-:W-:-:S05]  /*abc0*/  @!P5 IMAD.X R125, R161, 0x1, R121, P6 ;  /* 0x00000001a17dd824 */ /* 0x000fca00030e0679 */
[----:B------:R-:W-:Y:S01]  /*abd0*/  @!P5 STG.E.U8 desc[UR12][R124.64+0x10], R221 ;  /* 0x000010dd7c00d986 */ /* 0x000fe2000c10110c */
[----:B------:R-:W-:-:S13]  /*abe0*/  ISETP.LT.OR P5, PT, R3, 0x12, !P4 ;  /* 0x000000120300780c */ /* 0x000fda00067a1670 */
[----:B------:R-:W0:Y:S02]  /*abf0*/  @!P5 LDC.64 R120, c[0x0][0x5c8] ;  /* 0x00017200ff78db82 */ /* 0x000e240000000a00 */
[----:B0-----:R-:W-:-:S05]  /*ac00*/  @!P5 IADD3 R122, P6, R158, R120, RZ ;  /* 0x000000789e7ad210 */ /* 0x001fca0007fde0ff */
[----:B------:R-:W-:-:S05]  /*ac10*/  @!P5 IMAD.X R123, R161, 0x1, R121, P6 ;  /* 0x00000001a17bd824 */ /* 0x000fca00030e0679 */
[----:B------:R0:W-:Y:S01]  /*ac20*/  @!P5 STG.E.U8 desc[UR12][R122.64+0x11], R129 ;  /* 0x000011817a00d986 */ /* 0x0001e2000c10110c */
[----:B------:R-:W-:-:S03]  /*ac30*/  ISETP.LT.OR P5, PT, R3, 0x19, !P4 ;  /* 0x000000190300780c */ /* 0x000fc600067a1670 */
[----:B------:R1:W-:Y:S01]  /*ac40*/  @!P2 STG.E.U8 desc[UR12][R214.64+0x10], R127 ;  /* 0x0000107fd600a986 */ /* 0x0003e2000c10110c */
[----:B------:R-:W-:-:S03]  /*ac50*/  LOP3.LUT P2, RZ, R9, 0x100, RZ, 0xc0, !PT ;  /* 0x0000010009ff7812 */ /* 0x000fc6000784c0ff */
[----:B------:R-:W-:Y:S01]  /*ac60*/  @!P3 STG.E.U8 desc[UR12][R212.64+0x11], R131 ;  /* 0x00001183d400b986 */ /* 0x000fe2000c10110c */
[----:B------:R-:W-:Y:S02]  /*ac70*/  LOP3.LUT P3, RZ, R9, 0x4, RZ, 0xc0, !PT ;  /* 0x0000000409ff7812 */ /* 0x000fe4000786c0ff */
[----:B0-----:R-:W-:-:S03]  /*ac80*/  F2FP.SATFINITE.E4M3.F32.PACK_AB_MERGE_C R123, RZ, R132, RZ ;  /* 0x00000084ff7b723e */ /* 0x001fc600048070ff */
[----:B------:R-:W0:Y:S01]  /*ac90*/  @!P5 LDC.64 R120, c[0x0][0x5c8] ;  /* 0x00017200ff78db82 */ /* 0x000e220000000a00 */
[----:B-1----:R-:W-:Y:S02]  /*aca0*/  F2FP.SATFINITE.E4M3.F32.PACK_AB_MERGE_C R127, RZ, R134, RZ ;  /* 0x00000086ff7f723e */ /* 0x002fe400048070ff */
[----:B0-----:R-:W-:-:S05]  /*acb0*/  @!P5 IADD3 R124, P6, R158, R120, RZ ;  /* 0x000000789e7cd210 */ /* 0x001fca0007fde0ff */
[----:B------:R-:W-:-:S05]  /*acc0*/  @!P5 IMAD.X R125, R161, 0x1, R121, P6 ;  /* 0x00000001a17dd824 */ /* 0x000fca00030e0679 */
[----:B------:R0:W-:Y:S01]  /*acd0*/  @!P5 STG.E.U8 desc[UR12][R124.64+0x18], R123 ;  /* 0x0000187b7c00d986 */ /* 0x0001e2000c10110c */
[----:B------:R-:W-:Y:S02]  /*ace0*/  ISETP.LT.OR P5, PT, R3, 0x1a, !P4 ;  /* 0x0000001a0300780c */ /* 0x000fe400067a1670 */
[----:B0-----:R-:W-:-:S11]  /*acf0*/  F2FP.SATFINITE.E4M3.F32.PACK_AB_MERGE_C R125, RZ, R136, RZ ;  /* 0x00000088ff7d723e */ /* 0x001fd600048070ff */
[----:B------:R-:W0:Y:S02]  /*ad00*/  @!P5 LDC.64 R120, c[0x0][0x5c8] ;  /* 0x00017200ff78db82 */ /* 0x000e240000000a00 */
[----:B0-----:R-:W-:-:S05]  /*ad10*/  @!P5 IADD3 R120, P6, R158, R120, RZ ;  /* 0x000000789e78d210 */ /* 0x001fca0007fde0ff */
[----:B------:R-:W-:-:S05]  /*ad20*/  @!P5 IMAD.X R121, R161, 0x1, R121, P6 ;  /* 0x00000001a179d824 */ /* 0x000fca00030e0679 */
[----:B------:R-:W-:Y:S01]  /*ad30*/  @!P5 STG.E.U8 desc[UR12][R120.64+0x19], R133 ;  /* 0x000019857800d986 */ /* 0x000fe2000c10110c */
[----:B------:R-:W-:-:S03]  /*ad40*/  ISETP.LT.OR P5, PT, R3, 0x21, !P4 ;  /* 0x000000210300780c */ /* 0x000fc600067a1670 */
[----:B------:R0:W-:Y:S01]  /*ad50*/  @!P1 STG.E.U8 desc[UR12][R210.64+0x18], R127 ;  /* 0x0000187fd2009986 */ /* 0x0001e2000c10110c */
[----:B------:R-:W-:-:S03]  /*ad60*/  LOP3.LUT P1, RZ, R9, 0x80, RZ, 0xc0, !PT ;  /* 0x0000008009ff7812 */ /* 0x000fc6000782c0ff */
[----:B------:R-:W-:Y:S01]  /*ad70*/  @!P0 STG.E.U8 desc[UR12][R208.64+0x19], R135 ;  /* 0x00001987d0008986 */ /* 0x000fe2000c10110c */
[----:B------:R-:W-:-:S05]  /*ad80*/  LOP3.LUT P0, RZ, R9, 0x2, RZ, 0xc0, !PT ;  /* 0x0000000209ff7812 */ /* 0x000fca000780c0ff */
[----:B------:R-:W1:Y:S01]  /*ad90*/  @!P5 LDC.64 R122, c[0x0][0x5c8] ;  /* 0x00017200ff7adb82 */ /* 0x000e620000000a00 */
[----:B0-----:R-:W-:Y:S02]  /*ada0*/  F2FP.SATFINITE.E4M3.F32.PACK_AB_MERGE_C R127, RZ, R138, RZ ;  /* 0x0000008aff7f723e */ /* 0x001fe400048070ff */
[----:B-1----:R-:W-:-:S05]  /*adb0*/  @!P5 IADD3 R122, P6, R158, R122, RZ ;  /* 0x0000007a9e7ad210 */ /* 0x002fca0007fde0ff */
        /* <DEDUP_REMOVED lines=25> */
[----:B------:R-:W-:Y:S01]  /*af50*/  @!P1 STG.E.U8 desc[UR12][R202.64+0x28], R127 ;  /* 0x0000287fca009986 */ /* 0x000fe2000c10110c */
[----:B------:R-:W-:-:S03]  /*af60*/  LOP3.LUT P1, RZ, R0, 0x40000000, RZ, 0xc0, !PT ;  /* 0x4000000000ff7812 */ /* 0x000fc6000782c0ff */
[----:B------:R-:W-:Y:S01]  /*af70*/  @!P0 STG.E.U8 desc[UR12][R200.64+0x29], R143 ;  /* 0x0000298fc8008986 */ /* 0x000fe2000c10110c */
[----:B------:R-:W-:Y:S02]  /*af80*/  LOP3.LUT P0, RZ, R9, 0x20, RZ, 0xc0, !PT ;  /* 0x0000002009ff7812 */ /* 0x000fe4000780c0ff */
[----:B------:R-:W-:-:S03]  /*af90*/  F2FP.SATFINITE.E4M3.F32.PACK_AB_MERGE_C R9, RZ, R144, RZ ;  /* 0x00000090ff09723e */ /* 0x000fc600048070ff */
[----:B------:R-:W0:Y:S02]  /*afa0*/  @!P5 LDC.64 R122, c[0x0][0x5c8] ;  /* 0x00017200ff7adb82 */ /* 0x000e240000000a00 */
        /* <DEDUP_REMOVED lines=9> */
[C---:B------:R-:W-:Y:S02]  /*b040*/  ISETP.LT.OR P5, PT, R3.reuse, 0x39, !P4 ;  /* 0x000000390300780c */ /* 0x040fe400067a1670 */
[----:B------:R-:W-:Y:S01]  /*b050*/  ISETP.LT.OR P4, PT, R3, 0x3a, !P4 ;  /* 0x0000003a0300780c */ /* 0x000fe20006781670 */
[----:B------:R0:W-:Y:S01]  /*b060*/  @!P2 STG.E.U8 desc[UR12][R198.64+0x30], R125 ;  /* 0x0000307dc600a986 */ /* 0x0001e2000c10110c */
[----:B------:R-:W-:-:S03]  /*b070*/  LOP3.LUT P2, RZ, R0, 0x10000000, RZ, 0xc0, !PT ;  /* 0x1000000000ff7812 */ /* 0x000fc6000784c0ff */
[----:B------:R-:W-:Y:S01]  /*b080*/  @!P3 STG.E.U8 desc[UR12][R196.64+0x31], R147 ;  /* 0x00003193c400b986 */ /* 0x000fe2000c10110c */
[C---:B------:R-:W-:Y:S02]  /*b090*/  LOP3.LUT P3, RZ, R0.reuse, 0x8000, RZ, 0xc0, !PT ;  /* 0x0000800000ff7812 */ /* 0x040fe4000786c0ff */
[----:B------:R-:W-:Y:S02]  /*b0a0*/  P2R R124, PR, RZ, 0x4 ;  /* 0x00000004ff7c7803 */ /* 0x000fe40000000000 */
[----:B------:R-:W-:Y:S01]  /*b0b0*/  LOP3.LUT P2, RZ, R0, 0x4000, RZ, 0xc0, !PT ;  /* 0x0000400000ff7812 */ /* 0x000fe2000784c0ff */
[----:B------:R-:W1:Y:S01]  /*b0c0*/  @!P5 LDC.64 R122, c[0x0][0x5c8] ;  /* 0x00017200ff7adb82 */ /* 0x000e620000000a00 */
[----:B0-----:R-:W-:-:S07]  /*b0d0*/  F2FP.SATFINITE.E4M3.F32.PACK_AB_MERGE_C R125, RZ, R150, RZ ;  /* 0x00000096ff7d723e */ /* 0x001fce00048070ff */
[----:B------:R-:W0:Y:S01]  /*b0e0*/  @!P4 LDC.64 R120, c[0x0][0x5c8] ;  /* 0x00017200ff78cb82 */ /* 0x000e220000000a00 */
[----:B-1----:R-:W-:-:S05]  /*b0f0*/  @!P5 IADD3 R122, P6, R158, R122, RZ ;  /* 0x0000007a9e7ad210 */ /* 0x002fca0007fde0ff */
[----:B------:R-:W-:Y:S01]  /*b100*/  @!P5 IMAD.X R123, R161, 0x1, R123, P6 ;  /* 0x00000001a17bd824 */ /* 0x000fe200030e067b */
[----:B------:R-:W-:-:S04]  /*b110*/  LOP3.LUT P6, RZ, R0, 0x2000, RZ, 0xc0, !PT ;  /* 0x0000200000ff7812 */ /* 0x000fc800078cc0ff */
[----:B------:R1:W-:Y:S01]  /*b120*/  @!P5 STG.E.U8 desc[UR12][R122.64+0x38], R9 ;  /* 0x000038097a00d986 */ /* 0x0003e2000c10110c */
[----:B0-----:R-:W-:-:S05]  /*b130*/  @!P4 IADD3 R120, P5, R158, R120, RZ ;  /* 0x000000789e78c210 */ /* 0x001fca0007fbe0ff */
[----:B------:R-:W-:Y:S01]  /*b140*/  @!P4 IMAD.X R121, R161, 0x1, R121, P5 ;  /* 0x00000001a179c824 */ /* 0x000fe200028e0679 */
[----:B------:R-:W-:-:S04]  /*b150*/  LOP3.LUT P5, RZ, R0, 0x20000000, RZ, 0xc0, !PT ;  /* 0x2000000000ff7812 */ /* 0x000fc800078ac0ff */
[----:B------:R0:W-:Y:S01]  /*b160*/  @!P4 STG.E.U8 desc[UR12][R120.64+0x39], R149 ;  /* 0x000039957800c986 */ /* 0x0001e2000c10110c */
[----:B-1----:R-:W-:Y:S01]  /*b170*/  F2FP.SATFINITE.E4M3.F32.PACK_AB_MERGE_C R9, RZ, R88, RZ ;  /* 0x00000058ff09723e */ /* 0x002fe200048070ff */
[----:B------:R-:W1:Y:S01]  /*b180*/  @!P2 LDC.64 R122, c[0x0][0x5c8] ;  /* 0x00017200ff7aab82 */ /* 0x000e620000000a00 */
[C---:B------:R-:W-:Y:S01]  /*b190*/  LOP3.LUT P4, RZ, R0.reuse, 0x80000000, RZ, 0xc0, !PT ;  /* 0x8000000000ff7812 */ /* 0x040fe2000788c0ff */
[----:B------:R-:W-:Y:S01]  /*b1a0*/  @!P0 STG.E.U8 desc[UR12][R194.64+0x38], R125 ;  /* 0x0000387dc2008986 */ /* 0x000fe2000c10110c */
[----:B------:R-:W-:Y:S02]  /*b1b0*/  LOP3.LUT P0, RZ, R0, 0x8000000, RZ, 0xc0, !PT ;  /* 0x0800000000ff7812 */ /* 0x000fe4000780c0ff */
[----:B0-----:R-:W-:-:S03]  /*b1c0*/  F2FP.SATFINITE.E4M3.F32.PACK_AB_MERGE_C R121, RZ, R89, RZ ;  /* 0x00000059ff79723e */ /* 0x001fc600048070ff */
[----:B------:R-:W0:Y:S06]  /*b1d0*/  @!P3 LDC.64 R88, c[0x0][0x5c8] ;  /* 0x00017200ff58bb82 */ /* 0x000e2c0000000a00 */
[----:B------:R-:W-:Y:S04]  /*b1e0*/  @!P4 STG.E.U8 desc[UR12][R192.64+0x39], R151 ;  /* 0x00003997c000c986 */ /* 0x000fe8000c10110c */
[----:B------:R2:W-:Y:S01]  /*b1f0*/  @!P1 STG.E.U8 desc[UR12][R190.64], R9 ;  /* 0x00000009be009986 */ /* 0x0005e2000c10110c */
[----:B------:R-:W-:-:S03]  /*b200*/  LOP3.LUT P1, RZ, R0, 0x1000, RZ, 0xc0, !PT ;  /* 0x0000100000ff7812 */ /* 0x000fc6000782c0ff */
[----:B------:R-:W-:Y:S01]  /*b210*/  @!P5 STG.E.U8 desc[UR12][R188.64+0x1], R121 ;  /* 0x00000179bc00d986 */ /* 0x000fe2000c10110c */
[----:B------:R-:W-:Y:S02]  /*b220*/  LOP3.LUT P5, RZ, R0, 0x2000000, RZ, 0xc0, !PT ;  /* 0x0200000000ff7812 */ /* 0x000fe400078ac0ff */
[----:B--2---:R-:W-:Y:S02]  /*b230*/  F2FP.SATFINITE.E4M3.F32.PACK_AB_MERGE_C R9, RZ, R92, RZ ;  /* 0x0000005cff09723e */ /* 0x004fe400048070ff */
[----:B0-----:R-:W-:Y:S02]  /*b240*/  @!P3 IADD3 R88, P4, R11, R88, RZ ;  /* 0x000000580b58b210 */ /* 0x001fe40007f9e0ff */
[----:B------:R-:W-:-:S03]  /*b250*/  F2FP.SATFINITE.E4M3.F32.PACK_AB_MERGE_C R11, RZ, R90, RZ ;  /* 0x0000005aff0b723e */ /* 0x000fc600048070ff */
[----:B------:R-:W-:Y:S01]  /*b260*/  @!P3 IMAD.X R89, R12, 0x1, R89, P4 ;  /* 0x000000010c59b824 */ /* 0x000fe200020e0659 */
[----:B-1----:R-:W-:-:S04]  /*b270*/  @!P2 IADD3 R12, P4, R13, R122, RZ ;  /* 0x0000007a0d0ca210 */ /* 0x002fc80007f9e0ff */
[----:B------:R0:W-:Y:S01]  /*b280*/  @!P3 STG.E.U8 desc[UR12][R88.64], R11 ;  /* 0x0000000b5800b986 */ /* 0x0001e2000c10110c */
[----:B------:R-:W-:Y:S01]  /*b290*/  @!P2 IMAD.X R13, R14, 0x1, R123, P4 ;  /* 0x000000010e0da824 */ /* 0x000fe200020e067b */
[----:B------:R-:W-:Y:S02]  /*b2a0*/  LOP3.LUT P4, RZ, R0, 0x4000, RZ, 0xc0, !PT ;  /* 0x0000400000ff7812 */ /* 0x000fe4000788c0ff */
[----:B------:R-:W-:Y:S02]  /*b2b0*/  ISETP.NE.AND P2, PT, R124, RZ, PT ;  /* 0x000000ff7c00720c */ /* 0x000fe40003f45270 */
[----:B------:R-:W-:Y:S01]  /*b2c0*/  LOP3.LUT P3, RZ, R0, 0x400, RZ, 0xc0, !PT ;  /* 0x0000040000ff7812 */ /* 0x000fe2000786c0ff */
[----:B0-----:R-:W0:Y:S01]  /*b2d0*/  @!P6 LDC.64 R88, c[0x0][0x5c8] ;  /* 0x00017200ff58eb82 */ /* 0x001e220000000a00 */
[----:B------:R-:W-:-:S07]  /*b2e0*/  F2FP.SATFINITE.E4M3.F32.PACK_AB_MERGE_C R11, RZ, R94, RZ ;  /* 0x0000005eff0b723e */ /* 0x000fce00048070ff */
[----:B------:R1:W-:Y:S04]  /*b2f0*/  @!P4 STG.E.U8 desc[UR12][R12.64+0x1], R91 ;  /* 0x0000015b0c00c986 */ /* 0x0003e8000c10110c */
[----:B------:R2:W-:Y:S01]  /*b300*/  @!P2 STG.E.U8 desc[UR12][R186.64+0x8], R9 ;  /* 0x00000809ba00a986 */ /* 0x0005e2000c10110c */
[----:B------:R-:W-:-:S03]  /*b310*/  LOP3.LUT P2, RZ, R0, 0x200, RZ, 0xc0, !PT ;  /* 0x0000020000ff7812 */ /* 0x000fc6000784c0ff */
[----:B------:R-:W-:Y:S01]  /*b320*/  @!P0 STG.E.U8 desc[UR12][R184.64+0x9], R93 ;  /* 0x0000095db8008986 */ /* 0x000fe2000c10110c */
[----:B------:R-:W-:Y:S01]  /*b330*/  LOP3.LUT P0, RZ, R0, 0x1000000, RZ, 0xc0, !PT ;  /* 0x0100000000ff7812 */ /* 0x000fe2000780c0ff */
[----:B-1----:R-:W1:Y:S01]  /*b340*/  @!P1 LDC.64 R12, c[0x0][0x5c8] ;  /* 0x00017200ff0c9b82 */ /* 0x002e620000000a00 */
[----:B--2---:R-:W-:Y:S02]  /*b350*/  F2FP.SATFINITE.E4M3.F32.PACK_AB_MERGE_C R9, RZ, R96, RZ ;  /* 0x00000060ff09723e */ /* 0x004fe400048070ff */
[----:B0-----:R-:W-:-:S05]  /*b360*/  @!P6 IADD3 R14, P4, R15, R88, RZ ;  /* 0x000000580f0ee210 */ /* 0x001fca0007f9e0ff */
[----:B------:R-:W-:-:S05]  /*b370*/  @!P6 IMAD.X R15, R16, 0x1, R89, P4 ;  /* 0x00000001100fe824 */ /* 0x000fca00020e0659 */
[----:B------:R0:W-:Y:S01]  /*b380*/  @!P6 STG.E.U8 desc[UR12][R14.64+0x8], R11 ;  /* 0x0000080b0e00e986 */ /* 0x0001e2000c10110c */
[----:B------:R-:W-:Y:S02]  /*b390*/  LOP3.LUT P6, RZ, R0, 0x800000, RZ, 0xc0, !PT ;  /* 0x0080000000ff7812 */ /* 0x000fe400078cc0ff */
[----:B-1----:R-:W-:-:S05]  /*b3a0*/  @!P1 IADD3 R12, P4, R17, R12, RZ ;  /* 0x0000000c110c9210 */ /* 0x002fca0007f9e0ff */
[----:B------:R-:W-:Y:S01]  /*b3b0*/  @!P1 IMAD.X R13, R18, 0x1, R13, P4 ;  /* 0x00000001120d9824 */ /* 0x000fe200020e060d */
[----:B------:R-:W-:Y:S01]  /*b3c0*/  LOP3.LUT P4, RZ, R0, 0x4000000, RZ, 0xc0, !PT ;  /* 0x0400000000ff7812 */ /* 0x000fe2000788c0ff */
[----:B0-----:R-:W0:Y:S01]  /*b3d0*/  @!P3 LDC.64 R14, c[0x0][0x5c8] ;  /* 0x00017200ff0ebb82 */ /* 0x001e220000000a00 */
[----:B------:R-:W-:Y:S02]  /*b3e0*/  F2FP.SATFINITE.E4M3.F32.PACK_AB_MERGE_C R11, RZ, R98, RZ ;  /* 0x00000062ff0b723e */ /* 0x000fe400048070ff */
[----:B------:R1:W-:Y:S01]  /*b3f0*/  @!P1 STG.E.U8 desc[UR12][R12.64+0x9], R95 ;  /* 0x0000095f0c009986 */ /* 0x0003e2000c10110c */
[----:B------:R-:W-:-:S08]  /*b400*/  ISETP.NE.AND P1, PT, R238, RZ, PT ;  /* 0x000000ffee00720c */ /* 0x000fd00003f25270 */
[----:B------:R2:W-:Y:S01]  /*b410*/  @!P4 STG.E.U8 desc[UR12][R182.64+0x10], R9 ;  /* 0x00001009b600c986 */ /* 0x0005e2000c10110c */
[----:B-1----:R-:W1:Y:S03]  /*b420*/  @!P2 LDC.64 R12, c[0x0][0x5c8] ;  /* 0x00017200ff0cab82 */ /* 0x002e660000000a00 */
[----:B------:R-:W-:Y:S01]  /*b430*/  @!P5 STG.E.U8 desc[UR12][R180.64+0x11], R97 ;  /* 0x00001161b400d986 */ /* 0x000fe2000c10110c */
[----:B------:R-:W-:Y:S02]  /*b440*/  LOP3.LUT P5, RZ, R0, 0x400000, RZ, 0xc0, !PT ;  /* 0x0040000000ff7812 */ /* 0x000fe400078ac0ff */
[----:B0-----:R-:W-:Y:S02]  /*b450*/  @!P3 IADD3 R14, P4, R19, R14, RZ ;  /* 0x0000000e130eb210 */ /* 0x001fe40007f9e0ff */
[----:B--2---:R-:W-:Y:S01]  /*b460*/  F2FP.SATFINITE.E4M3.F32.PACK_AB_MERGE_C R9, RZ, R100, RZ ;  /* 0x00000064ff09723e */ /* 0x004fe200048070ff */
[----:B------:R-:W0:Y:S02]  /*b470*/  @!P1 LDC.64 R18, c[0x0][0x5c8] ;  /* 0x00017200ff129b82 */ /* 0x000e240000000a00 */
[----:B------:R-:W-:-:S05]  /*b480*/  @!P3 IMAD.X R15, R20, 0x1, R15, P4 ;  /* 0x00000001140fb824 */ /* 0x000fca00020e060f */
[----:B------:R2:W-:Y:S01]  /*b490*/  @!P3 STG.E.U8 desc[UR12][R14.64+0x10], R11 ;  /* 0x0000100b0e00b986 */ /* 0x0005e2000c10110c */
[----:B------:R-:W-:Y:S02]  /*b4a0*/  LOP3.LUT P3, RZ, R0, 0x200000, RZ, 0xc0, !PT ;  /* 0x0020000000ff7812 */ /* 0x000fe4000786c0ff */
[----:B-1----:R-:W-:-:S05]  /*b4b0*/  @!P2 IADD3 R12, P4, R21, R12, RZ ;  /* 0x0000000c150ca210 */ /* 0x002fca0007f9e0ff */
[----:B------:R-:W-:Y:S01]  /*b4c0*/  @!P2 IMAD.X R13, R22, 0x1, R13, P4 ;  /* 0x00000001160da824 */ /* 0x000fe200020e060d */
[----:B------:R-:W-:Y:S02]  /*b4d0*/  ISETP.NE.AND P2, PT, R235, RZ, PT ;  /* 0x000000ffeb00720c */ /* 0x000fe40003f45270 */
[----:B--2---:R-:W-:Y:S02]  /*b4e0*/  F2FP.SATFINITE.E4M3.F32.PACK_AB_MERGE_C R11, RZ, R102, RZ ;  /* 0x00000066ff0b723e */ /* 0x004fe400048070ff */
[----:B------:R-:W-:-:S13]  /*b4f0*/  ISETP.LT.OR P4, PT, R3, 0x12, !P2 ;  /* 0x000000120300780c */ /* 0x000fda0005781670 */
[----:B------:R-:W-:Y:S04]  /*b500*/  @!P4 STG.E.U8 desc[UR12][R12.64+0x11], R99 ;  /* 0x000011630c00c986 */ /* 0x000fe8000c10110c */
[----:B------:R1:W-:Y:S01]  /*b510*/  @!P0 STG.E.U8 desc[UR12][R178.64+0x18], R9 ;  /* 0x00001809b2008986 */ /* 0x0003e2000c10110c */
[----:B------:R-:W-:-:S03]  /*b520*/  ISETP.LT.OR P0, PT, R3, 0x19, !P2 ;  /* 0x000000190300780c */ /* 0x000fc60005701670 */
[----:B------:R-:W-:Y:S01]  /*b530*/  @!P6 STG.E.U8 desc[UR12][R176.64+0x19], R101 ;  /* 0x00001965b000e986 */ /* 0x000fe2000c10110c */
[----:B------:R-:W-:Y:S02]  /*b540*/  LOP3.LUT P6, RZ, R0, 0x100000, RZ, 0xc0, !PT ;  /* 0x0010000000ff7812 */ /* 0x000fe400078cc0ff */
[----:B-1----:R-:W-:-:S07]  /*b550*/  F2FP.SATFINITE.E4M3.F32.PACK_AB_MERGE_C R9, RZ, R104, RZ ;  /* 0x00000068ff09723e */ /* 0x002fce00048070ff */
[----:B------:R-:W1:Y:S02]  /*b560*/  @!P0 LDC.64 R14, c[0x0][0x5c8] ;  /* 0x00017200ff0e8b82 */ /* 0x000e640000000a00 */
[----:B-1----:R-:W-:-:S05]  /*b570*/  @!P0 IADD3 R14, P4, R23, R14, RZ ;  /* 0x0000000e170e8210 */ /* 0x002fca0007f9e0ff */
[----:B------:R-:W-:Y:S01]  /*b580*/  @!P0 IMAD.X R15, R152, 0x1, R15, P4 ;  /* 0x00000001980f8824 */ /* 0x000fe200020e060f */
[C---:B------:R-:W-:Y:S02]  /*b590*/  ISETP.LT.OR P0, PT, R3.reuse, 0x1a, !P2 ;  /* 0x0000001a0300780c */ /* 0x040fe40005701670 */
[----:B------:R-:W-:-:S11]  /*b5a0*/  ISETP.LT.OR P4, PT, R3, 0x19, !P2 ;  /* 0x000000190300780c */ /* 0x000fd60005781670 */
[----:B------:R-:W1:Y:S02]  /*b5b0*/  @!P0 LDC.64 R12, c[0x0][0x5c8] ;  /* 0x00017200ff0c8b82 */ /* 0x000e640000000a00 */
[----:B------:R2:W-:Y:S02]  /*b5c0*/  @!P4 STG.E.U8 desc[UR12][R14.64+0x18], R11 ;  /* 0x0000180b0e00c986 */ /* 0x0005e4000c10110c */
[----:B--2---:R-:W-:Y:S02]  /*b5d0*/  F2FP.SATFINITE.E4M3.F32.PACK_AB_MERGE_C R11, RZ, R106, RZ ;  /* 0x0000006aff0b723e */ /* 0x004fe400048070ff */
[----:B-1----:R-:W-:-:S05]  /*b5e0*/  @!P0 IADD3 R12, P4, R153, R12, RZ ;  /* 0x0000000c990c8210 */ /* 0x002fca0007f9e0ff */
[----:B------:R-:W-:Y:S01]  /*b5f0*/  @!P0 IMAD.X R13, R154, 0x1, R13, P4 ;  /* 0x000000019a0d8824 */ /* 0x000fe200020e060d */
[----:B------:R-:W-:Y:S02]  /*b600*/  ISETP.LT.OR P4, PT, R3, 0x1a, !P2 ;  /* 0x0000001a0300780c */ /* 0x000fe40005781670 */
[----:B------:R-:W-:-:S11]  /*b610*/  ISETP.NE.AND P0, PT, R234, RZ, PT ;  /* 0x000000ffea00720c */ /* 0x000fd60003f05270 */
[----:B------:R-:W-:Y:S02]  /*b620*/  @!P4 STG.E.U8 desc[UR12][R12.64+0x19], R103 ;  /* 0x000019670c00c986 */ /* 0x000fe4000c10110c */
[----:B------:R-:W1:Y:S02]  /*b630*/  @!P0 LDC.64 R16, c[0x0][0x5c8] ;  /* 0x00017200ff108b82 */ /* 0x000e640000000a00 */
[----:B------:R2:W-:Y:S01]  /*b640*/  @!P5 STG.E.U8 desc[UR12][R174.64+0x20], R9 ;  /* 0x00002009ae00d986 */ /* 0x0005e2000c10110c */
[----:B------:R-:W-:-:S03]  /*b650*/  ISETP.LT.OR P5, PT, R3, 0x21, !P2 ;  /* 0x000000210300780c */ /* 0x000fc600057a1670 */
[----:B------:R-:W-:Y:S01]  /*b660*/  @!P3 STG.E.U8 desc[UR12][R172.64+0x21], R105 ;  /* 0x00002169ac00b986 */ /* 0x000fe2000c10110c */
[----:B------:R-:W-:Y:S02]  /*b670*/  ISETP.LT.OR P3, PT, R3, 0x22, !P2 ;  /* 0x000000220300780c */ /* 0x000fe40005761670 */
[----:B--2---:R-:W-:-:S07]  /*b680*/  F2FP.SATFINITE.E4M3.F32.PACK_AB_MERGE_C R9, RZ, R108, RZ ;  /* 0x0000006cff09723e */ /* 0x004fce00048070ff */
[----:B------:R-:W2:Y:S08]  /*b690*/  @!P5 LDC.64 R14, c[0x0][0x5c8] ;  /* 0x00017200ff0edb82 */ /* 0x000eb00000000a00 */
[----:B------:R-:W3:Y:S01]  /*b6a0*/  @!P3 LDC.64 R12, c[0x0][0x5c8] ;  /* 0x00017200ff0cbb82 */ /* 0x000ee20000000a00 */
[----:B--2---:R-:W-:-:S05]  /*b6b0*/  @!P5 IADD3 R14, P4, R155, R14, RZ ;  /* 0x0000000e9b0ed210 */ /* 0x004fca0007f9e0ff */
[----:B------:R-:W-:Y:S01]  /*b6c0*/  @!P5 IMAD.X R15, R224, 0x1, R15, P4 ;  /* 0x00000001e00fd824 */ /* 0x000fe200020e060f */
[----:B---3--:R-:W-:-:S04]  /*b6d0*/  @!P3 IADD3 R12, P4, R225, R12, RZ ;  /* 0x0000000ce10cb210 */ /* 0x008fc80007f9e0ff */
[----:B------:R2:W-:Y:S01]  /*b6e0*/  @!P5 STG.E.U8 desc[UR12][R14.64+0x20], R11 ;  /* 0x0000200b0e00d986 */ /* 0x0005e2000c10110c */
[----:B------:R-:W-:Y:S01]  /*b6f0*/  LOP3.LUT P5, RZ, R0, 0x20000, RZ, 0xc0, !PT ;  /* 0x0002000000ff7812 */ /* 0x000fe200078ac0ff */
[----:B------:R-:W-:Y:S01]  /*b700*/  @!P3 IMAD.X R13, R226, 0x1, R13, P4 ;  /* 0x00000001e20db824 */ /* 0x000fe200020e060d */
[----:B------:R-:W-:-:S04]  /*b710*/  LOP3.LUT P4, RZ, R0, 0x80000, RZ, 0xc0, !PT ;  /* 0x0008000000ff7812 */ /* 0x000fc8000788c0ff */
[----:B------:R3:W-:Y:S01]  /*b720*/  @!P3 STG.E.U8 desc[UR12][R12.64+0x21], R107 ;  /* 0x0000216b0c00b986 */ /* 0x0007e2000c10110c */
[----:B------:R-:W-:-:S03]  /*b730*/  ISETP.NE.AND P3, PT, R231, RZ, PT ;  /* 0x000000ffe700720c */ /* 0x000fc60003f65270 */
[----:B------:R4:W-:Y:S01]  /*b740*/  @!P6 STG.E.U8 desc[UR12][R170.64+0x28], R9 ;  /* 0x00002809aa00e986 */ /* 0x0009e2000c10110c */
[----:B------:R-:W-:Y:S02]  /*b750*/  ISETP.LT.OR P6, PT, R3, 0x29, !P2 ;  /* 0x000000290300780c */ /* 0x000fe400057c1670 */
[----:B--2---:R-:W-:Y:S02]  /*b760*/  F2FP.SATFINITE.E4M3.F32.PACK_AB_MERGE_C R11, RZ, R110, RZ ;  /* 0x0000006eff0b723e */ /* 0x004fe400048070ff */
[----:B------:R-:W-:Y:S05]  /*b770*/  @!P4 STG.E.U8 desc[UR12][R168.64+0x29], R109 ;  /* 0x0000296da800c986 */ /* 0x000fea000c10110c */
[----:B---3--:R-:W2:Y:S01]  /*b780*/  @!P3 LDC.64 R12, c[0x0][0x5c8] ;  /* 0x00017200ff0cbb82 */ /* 0x008ea20000000a00 */
[----:B----4-:R-:W-:-:S07]  /*b790*/  F2FP.SATFINITE.E4M3.F32.PACK_AB_MERGE_C R9, RZ, R112, RZ ;  /* 0x00000070ff09723e */ /* 0x010fce00048070ff */
[----:B------:R-:W3:Y:S02]  /*b7a0*/  @!P6 LDC.64 R14, c[0x0][0x5c8] ;  /* 0x00017200ff0eeb82 */ /* 0x000ee40000000a00 */
[----:B---3--:R-:W-:-:S05]  /*b7b0*/  @!P6 IADD3 R14, P4, R227, R14, RZ ;  /* 0x0000000ee30ee210 */ /* 0x008fca0007f9e0ff */
[----:B------:R-:W-:Y:S01]  /*b7c0*/  @!P6 IMAD.X R15, R228, 0x1, R15, P4 ;  /* 0x00000001e40fe824 */ /* 0x000fe200020e060f */
[----:B--2---:R-:W-:-:S04]  /*b7d0*/  @!P3 IADD3 R12, P4, R229, R12, RZ ;  /* 0x0000000ce50cb210 */ /* 0x004fc80007f9e0ff */
[----:B------:R2:W-:Y:S01]  /*b7e0*/  @!P6 STG.E.U8 desc[UR12][R14.64+0x28], R11 ;  /* 0x0000280b0e00e986 */ /* 0x0005e2000c10110c */
[----:B------:R-:W-:Y:S01]  /*b7f0*/  @!P3 IMAD.X R13, R230, 0x1, R13, P4 ;  /* 0x00000001e60db824 */ /* 0x000fe200020e060d */
[----:B------:R-:W-:Y:S02]  /*b800*/  ISETP.LT.OR P4, PT, R3, 0x2a, !P2 ;  /* 0x0000002a0300780c */ /* 0x000fe40005781670 */
[----:B------:R-:W-:Y:S02]  /*b810*/  ISETP.NE.AND P3, PT, R10, RZ, PT ;  /* 0x000000ff0a00720c */ /* 0x000fe40003f65270 */
[----:B------:R-:W-:Y:S02]  /*b820*/  LOP3.LUT P6, RZ, R0, 0x10000, RZ, 0xc0, !PT ;  /* 0x0001000000ff7812 */ /* 0x000fe400078cc0ff */
[----:B--2---:R-:W-:-:S07]  /*b830*/  F2FP.SATFINITE.E4M3.F32.PACK_AB_MERGE_C R15, RZ, R114, RZ ;  /* 0x00000072ff0f723e */ /* 0x004fce00048070ff */
[----:B------:R0:W-:Y:S01]  /*b840*/  @!P4 STG.E.U8 desc[UR12][R12.64+0x29], R111 ;  /* 0x0000296f0c00c986 */ /* 0x0001e2000c10110c */
[C---:B------:R-:W-:Y:S02]  /*b850*/  ISETP.LT.OR P4, PT, R3.reuse, 0x31, !P3 ;  /* 0x000000310300780c */ /* 0x040fe40005f81670 */
[----:B------:R-:W-:-:S11]  /*b860*/  ISETP.LT.OR P3, PT, R3, 0x3a, !P3 ;  /* 0x0000003a0300780c */ /* 0x000fd60005f61670 */
[----:B------:R2:W-:Y:S01]  /*b870*/  @!P4 STG.E.U8 desc[UR12][R166.64+0x30], R9 ;  /* 0x00003009a600c986 */ /* 0x0005e2000c10110c */
[----:B-1----:R-:W-:-:S03]  /*b880*/  @!P0 IADD3 R10, P4, R233, R16, RZ ;  /* 0x00000010e90a8210 */ /* 0x002fc60007f9e0ff */
[----:B------:R-:W-:Y:S01]  /*b890*/  @!P5 STG.E.U8 desc[UR12][R164.64+0x31], R113 ;  /* 0x00003171a400d986 */ /* 0x000fe2000c10110c */
[----:B------:R-:W-:Y:S01]  /*b8a0*/  ISETP.LT.OR P5, PT, R3, 0x39, !P2 ;  /* 0x000000390300780c */ /* 0x000fe200057a1670 */
[----:B------:R-:W-:Y:S01]  /*b8b0*/  @!P0 IMAD.X R11, R232, 0x1, R17, P4 ;  /* 0x00000001e80b8824 */ /* 0x000fe200020e0611 */
[----:B0-----:R-:W-:Y:S01]  /*b8c0*/  @!P1 IADD3 R12, P4, R237, R18, RZ ;  /* 0x00000012ed0c9210 */ /* 0x001fe20007f9e0ff */
[----:B------:R-:W0:Y:S01]  /*b8d0*/  @!P3 LDC.64 R16, c[0x0][0x5c8] ;  /* 0x00017200ff10bb82 */ /* 0x000e220000000a00 */
[----:B------:R-:W-:Y:S02]  /*b8e0*/  ISETP.LT.OR P2, PT, R3, 0x3a, !P2 ;  /* 0x0000003a0300780c */ /* 0x000fe40005741670 */
[----:B------:R-:W-:Y:S01]  /*b8f0*/  @!P0 STG.E.U8 desc[UR12][R10.64+0x30], R15 ;  /* 0x0000300f0a008986 */ /* 0x000fe2000c10110c */
[----:B------:R-:W-:Y:S01]  /*b900*/  @!P1 IMAD.X R13, R236, 0x1, R19, P4 ;  /* 0x00000001ec0d9824 */ /* 0x000fe200020e0613 */
[----:B--2---:R-:W-:Y:S02]  /*b910*/  F2FP.SATFINITE.E4M3.F32.PACK_AB_MERGE_C R9, RZ, R116, RZ ;  /* 0x00000074ff09723e */ /* 0x004fe400048070ff */
[----:B------:R-:W-:-:S02]  /*b920*/  ISETP.GE.AND P0, PT, R4, 0x81, PT ;  /* 0x000000810400780c */ /* 0x000fc40003f06270 */
[----:B------:R1:W-:Y:S01]  /*b930*/  @!P1 STG.E.U8 desc[UR12][R12.64+0x31], R115 ;  /* 0x000031730c009986 */ /* 0x0003e2000c10110c */
[----:B------:R-:W2:Y:S01]  /*b940*/  @!P5 LDC.64 R18, c[0x0][0x5c8] ;  /* 0x00017200ff12db82 */ /* 0x000ea20000000a00 */
[----:B------:R-:W-:Y:S02]  /*b950*/  ISETP.LT.OR P4, PT, R3, 0x1, !P0 ;  /* 0x000000010300780c */ /* 0x000fe40004781670 */
[----:B------:R3:W-:Y:S01]  /*b960*/  @!P6 STG.E.U8 desc[UR12][R162.64+0x38], R9 ;  /* 0x00003809a200e986 */ /* 0x0007e2000c10110c */
[----:B-1----:R-:W-:Y:S01]  /*b970*/  IMAD.WIDE.U32 R12, R156, 0x80, RZ ;  /* 0x000000809c0c7825 */ /* 0x002fe200078e00ff */
[----:B0-----:R-:W-:-:S09]  /*b980*/  @!P3 IADD3 R10, P1, P6, R158, R16, R8 ;  /* 0x000000109e0ab210 */ /* 0x001fd20007e3e008 */
[----:B------:R-:W0:Y:S01]  /*b990*/  @!P4 LDC.64 R20, c[0x0][0x5c8] ;  /* 0x00017200ff14cb82 */ /* 0x000e220000000a00 */
[----:B------:R-:W-:Y:S02]  /*b9a0*/  @!P3 IADD3.X R11, R161, R17, R7, P1, P6 ;  /* 0x00000011a10bb210 */ /* 0x000fe40000fec407 */
[----:B------:R-:W-:-:S05]  /*b9b0*/  @!P5 IADD3 R15, P1, P6, R8, R158, R5 ;  /* 0x0000009e080fd210 */ /* 0x000fca0007e3e005 */
[----:B------:R-:W1:Y:S01]  /*b9c0*/  @!P2 LDC.64 R16, c[0x0][0x5c8] ;  /* 0x00017200ff10ab82 */ /* 0x000e620000000a00 */
[----:B------:R-:W-:Y:S01]  /*b9d0*/  @!P5 IADD3.X R0, R7, R161, R6, P1, P6 ;  /* 0x000000a10700d210 */ /* 0x000fe20000fec406 */
[----:B------:R4:W-:Y:S01]  /*b9e0*/  @!P3 STG.E.U8 desc[UR12][R10.64+0x39], R117 ;  /* 0x000039750a00b986 */ /* 0x0009e2000c10110c */
[----:B------:R-:W-:Y:S02]  /*b9f0*/  ISETP.LT.OR P1, PT, R3, 0x2, !P0 ;  /* 0x000000020300780c */ /* 0x000fe40004721670 */
[----:B--2---:R-:W-:-:S05]  /*ba00*/  @!P5 IADD3 R14, P6, R15, R18, RZ ;  /* 0x000000120f0ed210 */ /* 0x004fca0007fde0ff */
[----:B------:R-:W-:Y:S01]  /*ba10*/  @!P5 IMAD.X R15, R0, 0x1, R19, P6 ;  /* 0x00000001000fd824 */ /* 0x000fe200030e0613 */
[----:B---3--:R-:W-:Y:S01]  /*ba20*/  @!P2 IADD3 R9, P3, P6, R8, R158, R5 ;  /* 0x0000009e0809a210 */ /* 0x008fe20007e7e005 */
[----:B------:R-:W-:-:S03]  /*ba30*/  IMAD.SHL.U32 R19, R157, 0x80, RZ ;  /* 0x000000809d137824 */ /* 0x000fc600078e00ff */
[----:B------:R-:W-:Y:S01]  /*ba40*/  @!P2 IADD3.X R0, R7, R161, R6, P3, P6 ;  /* 0x000000a10700a210 */ /* 0x000fe20001fec406 */
[----:B------:R-:W2:Y:S01]  /*ba50*/  @!P1 LDC.64 R22, c[0x0][0x5c8] ;  /* 0x00017200ff169b82 */ /* 0x000ea20000000a00 */
[----:B------:R-:W-:Y:S01]  /*ba60*/  F2FP.SATFINITE.E4M3.F32.PACK_AB_MERGE_C R7, RZ, R118, RZ ;  /* 0x00000076ff07723e */ /* 0x000fe200048070ff */
[----:B------:R-:W-:Y:S01]  /*ba70*/  IMAD.IADD R19, R13, 0x1, R19 ;  /* 0x000000010d137824 */ /* 0x000fe200078e0213 */
[----:B0-----:R-:W-:-:S03]  /*ba80*/  @!P4 IADD3 R12, P3, P6, R158, R20, R12 ;  /* 0x000000149e0cc210 */ /* 0x001fc60007e7e00c */
[----:B------:R0:W-:Y:S01]  /*ba90*/  @!P5 STG.E.U8 desc[UR12][R14.64+0x38], R7 ;  /* 0x000038070e00d986 */ /* 0x0001e2000c10110c */
[----:B------:R-:W-:Y:S02]  /*baa0*/  @!P4 IADD3.X R13, R161, R21, R19, P3, P6 ;  /* 0x00000015a10dc210 */ /* 0x000fe40001fec413 */
[----:B-1----:R-:W-:Y:S02]  /*bab0*/  @!P2 IADD3 R8, P5, R9, R16, RZ ;  /* 0x000000100908a210 */ /* 0x002fe40007fbe0ff */
[C---:B------:R-:W-:Y:S02]  /*bac0*/  ISETP.LT.OR P3, PT, R3.reuse, 0x9, !P0 ;  /* 0x000000090300780c */ /* 0x040fe40004761670 */
[----:B------:R-:W-:Y:S01]  /*bad0*/  ISETP.LT.OR P6, PT, R3, 0xa, !P0 ;  /* 0x0000000a0300780c */ /* 0x000fe200047c1670 */
[----:B------:R-:W-:Y:S01]  /*bae0*/  @!P2 IMAD.X R9, R0, 0x1, R17, P5 ;  /* 0x000000010009a824 */ /* 0x000fe200028e0611 */
[----:B------:R-:W-:Y:S02]  /*baf0*/  F2FP.SATFINITE.E4M3.F32.PACK_AB_MERGE_C R17, RZ, R56, RZ ;  /* 0x00000038ff11723e */ /* 0x000fe400048070ff */
[----:B----4-:R-:W-:-:S02]  /*bb00*/  @!P1 LEA R11, P5, R156, R158, 0x7 ;  /* 0x0000009e9c0b9211 */ /* 0x010fc400078a38ff */
[----:B------:R1:W-:Y:S01]  /*bb10*/  @!P2 STG.E.U8 desc[UR12][R8.64+0x39], R119 ;  /* 0x000039770800a986 */ /* 0x0003e2000c10110c */
[----:B------:R-:W-:Y:S02]  /*bb20*/  ISETP.GE.AND P2, PT, R4, 0x89, PT ;  /* 0x000000890400780c */ /* 0x000fe40003f46270 */
[----:B------:R-:W-:Y:S01]  /*bb30*/  @!P1 LEA.HI.X R0, R156, R161, R157, 0x7, P5 ;  /* 0x000000a19c009211 */ /* 0x000fe200028f3c9d */
[----:B------:R1:W-:Y:S01]  /*bb40*/  @!P4 STG.E.U8 desc[UR12][R12.64], R17 ;  /* 0x000000110c00c986 */ /* 0x0003e2000c10110c */
[----:B--2---:R-:W-:Y:S01]  /*bb50*/  @!P1 IADD3 R10, P4, R11, R22, RZ ;  /* 0x000000160b0a9210 */ /* 0x004fe20007f9e0ff */
[----:B------:R-:W2:Y:S01]  /*bb60*/  @!P3 LDC.64 R18, c[0x0][0x5c8] ;  /* 0x00017200ff12bb82 */ /* 0x000ea20000000a00 */
[----:B------:R-:W-:Y:S02]  /*bb70*/  ISETP.LT.OR P5, PT, R3, 0x1, !P2 ;  /* 0x000000010300780c */ /* 0x000fe400057a1670 */
[----:B0-----:R-:W-:Y:S01]  /*bb80*/  F2FP.SATFINITE.E4M3.F32.PACK_AB_MERGE_C R7, RZ, R58, RZ ;  /* 0x0000003aff07723e */ /* 0x001fe200048070ff */
[----:B------:R-:W-:-:S04]  /*bb90*/  @!P1 IMAD.X R11, R0, 0x1, R23, P4 ;  /* 0x00000001000b9824 */ /* 0x000fc800020e0617 */
[----:B------:R-:W0:Y:S01]  /*bba0*/  @!P6 LDC.64 R20, c[0x0][0x5c8] ;  /* 0x00017200ff14eb82 */ /* 0x000e220000000a00 */
[----:B------:R1:W-:Y:S05]  /*bbb0*/  @!P1 STG.E.U8 desc[UR12][R10.64+0x1], R57 ;  /* 0x000001390a009986 */ /* 0x0003ea000c10110c */
[----:B------:R-:W-:Y:S05]  /*bbc0*/  @P5 BRA `(.L_x_26) ;  /* 0x0000000000205947 */ /* 0x000fea0003800000 */
[----:B-1----:R-:W-:Y:S01]  /*bbd0*/  IADD3 R9, P1, R5, R158, RZ ;  /* 0x0000009e05097210 */ /* 0x002fe20007f3e0ff */
[----:B------:R-:W-:-:S03]  /*bbe0*/  ULDC.64 UR4, c[0x0][0x5c8] ;  /* 0x0001720000047ab9 */ /* 0x000fc60000000a00 */
[----:B------:R-:W-:Y:S01]  /*bbf0*/  LEA R9, P4, R156, R9, 0x7 ;  /* 0x000000099c097211 */ /* 0x000fe200078838ff */
[----:B------:R-:W-:-:S03]  /*bc00*/  IMAD.X R0, R6, 0x1, R161, P1 ;  /* 0x0000000106007824 */ /* 0x000fc600008e06a1 */
[----:B------:R-:W-:Y:S02]  /*bc10*/  IADD3 R8, P1, R9, UR4, RZ ;  /* 0x0000000409087c10 */ /* 0x000fe4000ff3e0ff */
[----:B------:R-:W-:-:S04]  /*bc20*/  LEA.HI.X R0, R156, R0, R157, 0x7, P4 ;  /* 0x000000009c007211 */ /* 0x000fc800020f3c9d */
[----:B------:R-:W-:-:S05]  /*bc30*/  IADD3.X R9, R0, UR5, RZ, P1, !PT ;  /* 0x0000000500097c10 */ /* 0x000fca0008ffe4ff */
[----:B------:R3:W-:Y:S02]  /*bc40*/  STG.E.U8 desc[UR12][R8.64], R7 ;  /* 0x0000000708007986 */ /* 0x0007e4000c10110c */
.L_x_26:
[----:B------:R-:W-:Y:S05]  /*bc50*/  BSYNC B0 ;  /* 0x0000000000007941 */ /* 0x000fea0003800000 */
.L_x_25:
[----:B------:R-:W-:Y:S01]  /*bc60*/  ISETP.LT.OR P1, PT, R3, 0x2, !P2 ;  /* 0x000000020300780c */ /* 0x000fe20005721670 */
[----:B------:R-:W-:Y:S01]  /*bc70*/  FMUL R59, R59, R2 ;  /* 0x000000023b3b7220 */ /* 0x000fe20000400000 */
[----:B------:R-:W-:Y:S04]  /*bc80*/  BSSY B0, `(.L_x_27) ;  /* 0x000000b000007945 */ /* 0x000fe80003800000 */
[----:B------:R-:W-:-:S07]  /*bc90*/  F2FP.SATFINITE.E4M3.F32.PACK_AB_MERGE_C R59, RZ, R59, RZ ;  /* 0x0000003bff3b723e */ /* 0x000fce00048070ff */
[----:B------:R-:W-:Y:S05]  /*bca0*/  @P1 BRA `(.L_x_28) ;  /* 0x0000000000201947 */ /* 0x000fea0003800000 */
[----:B---3--:R-:W-:Y:S01]  /*bcb0*/  IADD3 R7, P1, R5, R158, RZ ;  /* 0x0000009e05077210 */ /* 0x008fe20007f3e0ff */
[----:B------:R-:W-:-:S03]  /*bcc0*/  ULDC.64 UR4, c[0x0][0x5c8] ;  /* 0x0001720000047ab9 */ /* 0x000fc60000000a00 */
[----:B------:R-:W-:Y:S01]  /*bcd0*/  LEA R7, P4, R156, R7, 0x7 ;  /* 0x000000079c077211 */ /* 0x000fe200078838ff */
[----:B------:R-:W-:-:S03]  /*bce0*/  IMAD.X R0, R6, 0x1, R161, P1 ;  /* 0x0000000106007824 */ /* 0x000fc600008e06a1 */
[----:B-1----:R-:W-:Y:S02]  /*bcf0*/  IADD3 R8, P1, R7, UR4, RZ ;  /* 0x0000000407087c10 */ /* 0x002fe4000ff3e0ff */
[----:B------:R-:W-:-:S04]  /*bd00*/  LEA.HI.X R0, R156, R0, R157, 0x7, P4 ;  /* 0x000000009c007211 */ /* 0x000fc800020f3c9d */
[----:B------:R-:W-:-:S05]  /*bd10*/  IADD3.X R9, R0, UR5, RZ, P1, !PT ;  /* 0x0000000500097c10 */ /* 0x000fca0008ffe4ff */
[----:B------:R4:W-:Y:S02]  /*bd20*/  STG.E.U8 desc[UR12][R8.64+0x1], R59 ;  /* 0x0000013b08007986 */ /* 0x0009e4000c10110c */
.L_x_28:
[----:B------:R-:W-:Y:S05]  /*bd30*/  BSYNC B0 ;  /* 0x0000000000007941 */ /* 0x000fea0003800000 */
.L_x_27:
[----:B-1-34-:R-:W-:Y:S01]  /*bd40*/  @!P3 LEA R9, P5, R156, R158, 0x7 ;  /* 0x0000009e9c09b211 */ /* 0x01afe200078a38ff */
[-C--:B------:R-:W-:Y:S01]  /*bd50*/  FMUL R60, R60, R2.reuse ;  /* 0x000000023c3c7220 */ /* 0x080fe20000400000 */
[----:B------:R-:W-:Y:S01]  /*bd60*/  ISETP.LT.OR P4, PT, R3, 0x11, !P0 ;  /* 0x000000110300780c */ /* 0x000fe20004781670 */
[-C--:B------:R-:W-:Y:S01]  /*bd70*/  FMUL R61, R61, R2.reuse ;  /* 0x000000023d3d7220 */ /* 0x080fe20000400000 */
[----:B------:R-:W-:Y:S01]  /*bd80*/  @!P3 LEA.HI.X R0, R156, R161, R157, 0x7, P5 ;  /* 0x000000a19c00b211 */ /* 0x000fe200028f3c9d */
[----:B------:R-:W-:Y:S01]  /*bd90*/  FMUL R62, R62, R2 ;  /* 0x000000023e3e7220 */ /* 0x000fe20000400000 */
[----:B--2---:R-:W-:Y:S01]  /*bda0*/  @!P3 IADD3 R8, P5, R9, R18, RZ ;  /* 0x000000120908b210 */ /* 0x004fe20007fbe0ff */
[----:B------:R-:W-:Y:S01]  /*bdb0*/  BSSY B0, `(.L_x_29) ;  /* 0x0000018000007945 */ /* 0x000fe20003800000 */
[----:B------:R-:W-:Y:S02]  /*bdc0*/  F2FP.SATFINITE.E4M3.F32.PACK_AB_MERGE_C R7, RZ, R60, RZ ;  /* 0x0000003cff07723e */ /* 0x000fe400048070ff */
[----:B------:R-:W-:Y:S01]  /*bdd0*/  ISETP.LT.OR P1, PT, R3, 0x12, !P0 ;  /* 0x000000120300780c */ /* 0x000fe20004721670 */
[----:B------:R-:W-:Y:S01]  /*bde0*/  @!P3 IMAD.X R9, R0, 0x1, R19, P5 ;  /* 0x000000010009b824 */ /* 0x000fe200028e0613 */
[----:B------:R-:W-:-:S02]  /*bdf0*/  @!P6 LEA R11, P5, R156, R158, 0x7 ;  /* 0x0000009e9c0be211 */ /* 0x000fc400078a38ff */
[----:B------:R-:W-:Y:S01]  /*be00*/  F2FP.SATFINITE.E4M3.F32.PACK_AB_MERGE_C R61, RZ, R61, RZ ;  /* 0x0000003dff3d723e */ /* 0x000fe200048070ff */
[----:B------:R-:W1:Y:S01]  /*be10*/  @!P4 LDC.64 R14, c[0x0][0x5c8] ;  /* 0x00017200ff0ecb82 */ /* 0x000e620000000a00 */
[----:B------:R2:W-:Y:S01]  /*be20*/  @!P3 STG.E.U8 desc[UR12][R8.64+0x8], R7 ;  /* 0x000008070800b986 */ /* 0x0005e2000c10110c */
[----:B0-----:R-:W-:Y:S02]  /*be30*/  @!P6 IADD3 R10, P3, R11, R20, RZ ;  /* 0x000000140b0ae210 */ /* 0x001fe40007f7e0ff */
[----:B------:R-:W-:Y:S02]  /*be40*/  @!P6 LEA.HI.X R0, R156, R161, R157, 0x7, P5 ;  /* 0x000000a19c00e211 */ /* 0x000fe400028f3c9d */
[----:B------:R-:W-:Y:S02]  /*be50*/  ISETP.LT.OR P5, PT, R3, 0x9, !P2 ;  /* 0x000000090300780c */ /* 0x000fe400057a1670 */
[----:B------:R-:W0:Y:S01]  /*be60*/  @!P1 LDC.64 R16, c[0x0][0x5c8] ;  /* 0x00017200ff109b82 */ /* 0x000e220000000a00 */
[----:B------:R-:W-:Y:S01]  /*be70*/  @!P6 IMAD.X R11, R0, 0x1, R21, P3 ;  /* 0x00000001000be824 */ /* 0x000fe200018e0615 */
[----:B------:R-:W-:-:S04]  /*be80*/  F2FP.SATFINITE.E4M3.F32.PACK_AB_MERGE_C R13, RZ, R62, RZ ;  /* 0x0000003eff0d723e */ /* 0x000fc800048070ff */
[----:B------:R2:W-:Y:S05]  /*be90*/  @!P6 STG.E.U8 desc[UR12][R10.64+0x9], R61 ;  /* 0x0000093d0a00e986 */ /* 0x0005ea000c10110c */
[----:B------:R-:W-:Y:S05]  /*bea0*/  @P5 BRA `(.L_x_30) ;  /* 0x0000000000205947 */ /* 0x000fea0003800000 */
[----:B--2---:R-:W-:Y:S01]  /*beb0*/  IADD3 R7, P3, R5, R158, RZ ;  /* 0x0000009e05077210 */ /* 0x004fe20007f7e0ff */
[----:B------:R-:W-:-:S03]  /*bec0*/  ULDC.64 UR4, c[0x0][0x5c8] ;  /* 0x0001720000047ab9 */ /* 0x000fc60000000a00 */
[----:B------:R-:W-:Y:S01]  /*bed0*/  LEA R7, P5, R156, R7, 0x7 ;  /* 0x000000079c077211 */ /* 0x000fe200078a38ff */
[----:B------:R-:W-:-:S03]  /*bee0*/  IMAD.X R0, R6, 0x1, R161, P3 ;  /* 0x0000000106007824 */ /* 0x000fc600018e06a1 */
[----:B------:R-:W-:Y:S02]  /*bef0*/  IADD3 R8, P3, R7, UR4, RZ ;  /* 0x0000000407087c10 */ /* 0x000fe4000ff7e0ff */
[----:B------:R-:W-:-:S04]  /*bf00*/  LEA.HI.X R0, R156, R0, R157, 0x7, P5 ;  /* 0x000000009c007211 */ /* 0x000fc800028f3c9d */
[----:B------:R-:W-:-:S05]  /*bf10*/  IADD3.X R9, R0, UR5, RZ, P3, !PT ;  /* 0x0000000500097c10 */ /* 0x000fca0009ffe4ff */
[----:B------:R3:W-:Y:S02]  /*bf20*/  STG.E.U8 desc[UR12][R8.64+0x8], R13 ;  /* 0x0000080d08007986 */ /* 0x0007e4000c10110c */
.L_x_30:
[----:B------:R-:W-:Y:S05]  /*bf30*/  BSYNC B0 ;  /* 0x0000000000007941 */ /* 0x000fea0003800000 */
.L_x_29:
[----:B------:R-:W-:Y:S01]  /*bf40*/  ISETP.LT.OR P3, PT, R3, 0xa, !P2 ;  /* 0x0000000a0300780c */ /* 0x000fe20005761670 */
[----:B------:R-:W-:Y:S01]  /*bf50*/  FMUL R63, R63, R2 ;  /* 0x000000023f3f7220 */ /* 0x000fe20000400000 */
[----:B------:R-:W-:Y:S04]  /*bf60*/  BSSY B0, `(.L_x_31) ;  /* 0x000000b000007945 */ /* 0x000fe80003800000 */
[----:B------:R-:W-:-:S07]  /*bf70*/  F2FP.SATFINITE.E4M3.F32.PACK_AB_MERGE_C R63, RZ, R63, RZ ;  /* 0x0000003fff3f723e */ /* 0x000fce00048070ff */
[----:B------:R-:W-:Y:S05]  /*bf80*/  @P3 BRA `(.L_x_32) ;  /* 0x0000000000203947 */ /* 0x000fea0003800000 */
[----:B--2---:R-:W-:Y:S01]  /*bf90*/  IADD3 R7, P3, R5, R158, RZ ;  /* 0x0000009e05077210 */ /* 0x004fe20007f7e0ff */
[----:B------:R-:W-:-:S03]  /*bfa0*/  ULDC.64 UR4, c[0x0][0x5c8] ;  /* 0x0001720000047ab9 */ /* 0x000fc60000000a00 */
[----:B------:R-:W-:Y:S01]  /*bfb0*/  LEA R7, P5, R156, R7, 0x7 ;  /* 0x000000079c077211 */ /* 0x000fe200078a38ff */
[----:B------:R-:W-:-:S03]  /*bfc0*/  IMAD.X R0, R6, 0x1, R161, P3 ;  /* 0x0000000106007824 */ /* 0x000fc600018e06a1 */
[----:B---3--:R-:W-:Y:S02]  /*bfd0*/  IADD3 R8, P3, R7, UR4, RZ ;  /* 0x0000000407087c10 */ /* 0x008fe4000ff7e0ff */
[----:B------:R-:W-:-:S04]  /*bfe0*/  LEA.HI.X R0, R156, R0, R157, 0x7, P5 ;  /* 0x000000009c007211 */ /* 0x000fc800028f3c9d */
[----:B------:R-:W-:-:S05]  /*bff0*/  IADD3.X R9, R0, UR5, RZ, P3, !PT ;  /* 0x0000000500097c10 */ /* 0x000fca0009ffe4ff */
[----:B------:R4:W-:Y:S02]  /*c000*/  STG.E.U8 desc[UR12][R8.64+0x9], R63 ;  /* 0x0000093f08007986 */ /* 0x0009e4000c10110c */
.L_x_32:
[----:B------:R-:W-:Y:S05]  /*c010*/  BSYNC B0 ;  /* 0x0000000000007941 */ /* 0x000fea0003800000 */
.L_x_31:
[----:B--234-:R-:W-:Y:S01]  /*c020*/  @!P4 LEA R9, P6, R156, R158, 0x7 ;  /* 0x0000009e9c09c211 */ /* 0x01cfe200078c38ff */
[-C--:B------:R-:W-:Y:S01]  /*c030*/  FMUL R64, R64, R2.reuse ;  /* 0x0000000240407220 */ /* 0x080fe20000400000 */
[----:B------:R-:W-:Y:S01]  /*c040*/  ISETP.LT.OR P5, PT, R3, 0x19, !P0 ;  /* 0x000000190300780c */ /* 0x000fe200047a1670 */
[-C--:B------:R-:W-:Y:S01]  /*c050*/  FMUL R65, R65, R2.reuse ;  /* 0x0000000241417220 */ /* 0x080fe20000400000 */
[----:B------:R-:W-:Y:S01]  /*c060*/  @!P4 LEA.HI.X R0, R156, R161, R157, 0x7, P6 ;  /* 0x000000a19c00c211 */ /* 0x000fe200030f3c9d */
[----:B------:R-:W-:Y:S01]  /*c070*/  FMUL R66, R66, R2 ;  /* 0x0000000242427220 */ /* 0x000fe20000400000 */
[----:B-1----:R-:W-:Y:S01]  /*c080*/  @!P4 IADD3 R8, P6, R9, R14, RZ ;  /* 0x0000000e0908c210 */ /* 0x002fe20007fde0ff */
        /* <DEDUP_REMOVED lines=24> */
.L_x_34:
[----:B------:R-:W-:Y:S05]  /*c210*/  BSYNC B0 ;  /* 0x0000000000007941 */ /* 0x000fea0003800000 */
.L_x_33:
        /* <DEDUP_REMOVED lines=13> */
.L_x_36:
[----:B------:R-:W-:Y:S05]  /*c2f0*/  BSYNC B0 ;  /* 0x0000000000007941 */ /* 0x000fea0003800000 */
.L_x_35:
        /* <DEDUP_REMOVED lines=31> */
.L_x_38:
[----:B------:R-:W-:Y:S05]  /*c4f0*/  BSYNC B0 ;  /* 0x0000000000007941 */ /* 0x000fea0003800000 */
.L_x_37:
        /* <DEDUP_REMOVED lines=13> */
.L_x_40:
[----:B------:R-:W-:Y:S05]  /*c5d0*/  BSYNC B0 ;  /* 0x0000000000007941 */ /* 0x000fea0003800000 */
.L_x_39:
        /* <DEDUP_REMOVED lines=31> */
.L_x_42:
[----:B------:R-:W-:Y:S05]  /*c7d0*/  BSYNC B0 ;  /* 0x0000000000007941 */ /* 0x000fea0003800000 */
.L_x_41:
        /* <DEDUP_REMOVED lines=13> */
.L_x_44:
[----:B------:R-:W-:Y:S05]  /*c8b0*/  BSYNC B0 ;  /* 0x0000000000007941 */ /* 0x000fea0003800000 */
.L_x_43:
        /* <DEDUP_REMOVED lines=31> */
.L_x_46:
[----:B------:R-:W-:Y:S05]  /*cab0*/  BSYNC B0 ;  /* 0x0000000000007941 */ /* 0x000fea0003800000 */
.L_x_45:
        /* <DEDUP_REMOVED lines=13> */
.L_x_48:
[----:B------:R-:W-:Y:S05]  /*cb90*/  BSYNC B0 ;  /* 0x0000000000007941 */ /* 0x000fea0003800000 */
.L_x_47:
[----:B--234-:R-:W-:Y:S01]  /*cba0*/  @!P4 LEA R9, P5, R156, R158, 0x7 ;  /* 0x0000009e9c09c211 */ /* 0x01cfe200078a38ff */
[-C--:B------:R-:W-:Y:S01]  /*cbb0*/  FMUL R80, R80, R2.reuse ;  /* 0x0000000250507220 */ /* 0x080fe20000400000 */
[----:B------:R-:W-:Y:S01]  /*cbc0*/  ISETP.LT.OR P3, PT, R3, 0x39, !P0 ;  /* 0x000000390300780c */ /* 0x000fe20004761670 */
[----:B------:R-:W-:Y:S01]  /*cbd0*/  FMUL R81, R81, R2 ;  /* 0x0000000251517220 */ /* 0x000fe20000400000 */
[----:B-1----:R-:W-:Y:S01]  /*cbe0*/  @!P4 IADD3 R8, P6, R9, R14, RZ ;  /* 0x0000000e0908c210 */ /* 0x002fe20007fde0ff */
[----:B------:R-:W-:Y:S01]  /*cbf0*/  FMUL R82, R82, R2 ;  /* 0x0000000252527220 */ /* 0x000fe20000400000 */
[C---:B------:R-:W-:Y:S01]  /*cc00*/  @!P4 LEA.HI.X R0, R156.reuse, R161, R157, 0x7, P5 ;  /* 0x000000a19c00c211 */ /* 0x040fe200028f3c9d */
[----:B------:R-:W-:Y:S01]  /*cc10*/  BSSY B0, `(.L_x_49) ;  /* 0x0000018000007945 */ /* 0x000fe20003800000 */
[----:B------:R-:W-:Y:S02]  /*cc20*/  @!P1 LEA R11, P5, R156, R158, 0x7 ;  /* 0x0000009e9c0b9211 */ /* 0x000fe400078a38ff */
[----:B------:R-:W-:Y:S01]  /*cc30*/  ISETP.LT.OR P0, PT, R3, 0x3a, !P0 ;  /* 0x0000003a0300780c */ /* 0x000fe20004701670 */
[----:B------:R-:W-:Y:S01]  /*cc40*/  @!P4 IMAD.X R9, R0, 0x1, R15, P6 ;  /* 0x000000010009c824 */ /* 0x000fe200030e060f */
[----:B0-----:R-:W-:-:S02]  /*cc50*/  @!P1 IADD3 R10, P6, R11, R16, RZ ;  /* 0x000000100b0a9210 */ /* 0x001fc40007fde0ff */
[----:B------:R-:W-:Y:S01]  /*cc60*/  @!P1 LEA.HI.X R0, R156, R161, R157, 0x7, P5 ;  /* 0x000000a19c009211 */ /* 0x000fe200028f3c9d */
[----:B------:R-:W0:Y:S01]  /*cc70*/  @!P3 LDC.64 R18, c[0x0][0x5c8] ;  /* 0x00017200ff12bb82 */ /* 0x000e220000000a00 */
[----:B------:R-:W-:Y:S02]  /*cc80*/  F2FP.SATFINITE.E4M3.F32.PACK_AB_MERGE_C R7, RZ, R80, RZ ;  /* 0x00000050ff07723e */ /* 0x000fe400048070ff */
[----:B------:R-:W-:Y:S01]  /*cc90*/  F2FP.SATFINITE.E4M3.F32.PACK_AB_MERGE_C R81, RZ, R81, RZ ;  /* 0x00000051ff51723e */ /* 0x000fe200048070ff */
[----:B------:R-:W-:Y:S01]  /*cca0*/  @!P1 IMAD.X R11, R0, 0x1, R17, P6 ;  /* 0x00000001000b9824 */ /* 0x000fe200030e0611 */
[----:B------:R-:W-:Y:S01]  /*ccb0*/  ISETP.LT.OR P5, PT, R3, 0x31, !P2 ;  /* 0x000000310300780c */ /* 0x000fe200057a1670 */
[----:B------:R1:W-:Y:S01]  /*ccc0*/  @!P4 STG.E.U8 desc[UR12][R8.64+0x30], R7 ;  /* 0x000030070800c986 */ /* 0x0003e2000c10110c */
[----:B------:R-:W-:Y:S01]  /*ccd0*/  F2FP.SATFINITE.E4M3.F32.PACK_AB_MERGE_C R13, RZ, R82, RZ ;  /* 0x00000052ff0d723e */ /* 0x000fe200048070ff */
[----:B------:R-:W2:Y:S02]  /*cce0*/  @!P0 LDC.64 R20, c[0x0][0x5c8] ;  /* 0x00017200ff148b82 */ /* 0x000ea40000000a00 */
[----:B------:R1:W-:Y:S08]  /*ccf0*/  @!P1 STG.E.U8 desc[UR12][R10.64+0x31], R81 ;  /* 0x000031510a009986 */ /* 0x0003f0000c10110c */
        /* <DEDUP_REMOVED lines=9> */
.L_x_50:
[----:B------:R-:W-:Y:S05]  /*cd90*/  BSYNC B0 ;  /* 0x0000000000007941 */ /* 0x000fea0003800000 */
.L_x_49:
[----:B------:R-:W-:Y:S01]  /*cda0*/  ISETP.LT.OR P4, PT, R3, 0x32, !P2 ;  /* 0x000000320300780c */ /* 0x000fe20005781670 */
[----:B------:R-:W-:Y:S01]  /*cdb0*/  FMUL R83, R83, R2 ;  /* 0x0000000253537220 */ /* 0x000fe20000400000 */
[----:B------:R-:W-:Y:S01]  /*cdc0*/  BSSY B0, `(.L_x_51) ;  /* 0x000000c000007945 */ /* 0x000fe20003800000 */
[----:B------:R-:W-:-:S03]  /*cdd0*/  ISETP.GE.AND P1, PT, R4, 0xc1, PT ;  /* 0x000000c10400780c */ /* 0x000fc60003f26270 */
[----:B------:R-:W-:-:S07]  /*cde0*/  F2FP.SATFINITE.E4M3.F32.PACK_AB_MERGE_C R83, RZ, R83, RZ ;  /* 0x00000053ff53723e */ /* 0x000fce00048070ff */
[----:B------:R-:W-:Y:S05]  /*cdf0*/  @P4 BRA `(.L_x_52) ;  /* 0x0000000000204947 */ /* 0x000fea0003800000 */
[----:B-1----:R-:W-:Y:S01]  /*ce00*/  IADD3 R7, P4, R5, R158, RZ ;  /* 0x0000009e05077210 */ /* 0x002fe20007f9e0ff */
[----:B------:R-:W-:-:S03]  /*ce10*/  ULDC.64 UR4, c[0x0][0x5c8] ;  /* 0x0001720000047ab9 */ /* 0x000fc60000000a00 */
[----:B------:R-:W-:Y:S01]  /*ce20*/  LEA R7, P5, R156, R7, 0x7 ;  /* 0x000000079c077211 */ /* 0x000fe200078a38ff */
[----:B------:R-:W-:-:S03]  /*ce30*/  IMAD.X R0, R6, 0x1, R161, P4 ;  /* 0x0000000106007824 */ /* 0x000fc600020e06a1 */
[----:B---3--:R-:W-:Y:S02]  /*ce40*/  IADD3 R8, P4, R7, UR4, RZ ;  /* 0x0000000407087c10 */ /* 0x008fe4000ff9e0ff */
[----:B------:R-:W-:-:S04]  /*ce50*/  LEA.HI.X R0, R156, R0, R157, 0x7, P5 ;  /* 0x000000009c007211 */ /* 0x000fc800028f3c9d */
[----:B------:R-:W-:-:S05]  /*ce60*/  IADD3.X R9, R0, UR5, RZ, P4, !PT ;  /* 0x0000000500097c10 */ /* 0x000fca000a7fe4ff */
[----:B------:R4:W-:Y:S02]  /*ce70*/  STG.E.U8 desc[UR12][R8.64+0x31], R83 ;  /* 0x0000315308007986 */ /* 0x0009e4000c10110c */
.L_x_52:
[----:B------:R-:W-:Y:S05]  /*ce80*/  BSYNC B0 ;  /* 0x0000000000007941 */ /* 0x000fea0003800000 */
.L_x_51:
[----:B-1-34-:R-:W-:Y:S01]  /*ce90*/  @!P3 LEA R9, P6, R156, R158, 0x7 ;  /* 0x0000009e9c09b211 */ /* 0x01afe200078c38ff */
[-C--:B------:R-:W-:Y:S01]  /*cea0*/  FMUL R84, R84, R2.reuse ;  /* 0x0000000254547220 */ /* 0x080fe20000400000 */
[----:B------:R-:W-:Y:S01]  /*ceb0*/  ISETP.LT.OR P5, PT, R3, 0x1, !P1 ;  /* 0x000000010300780c */ /* 0x000fe20004fa1670 */
[-C--:B------:R-:W-:Y:S01]  /*cec0*/  FMUL R85, R85, R2.reuse ;  /* 0x0000000255557220 */ /* 0x080fe20000400000 */
[----:B------:R-:W-:Y:S01]  /*ced0*/  @!P3 LEA.HI.X R0, R156, R161, R157, 0x7, P6 ;  /* 0x000000a19c00b211 */ /* 0x000fe200030f3c9d */
[----:B------:R-:W-:Y:S01]  /*cee0*/  FMUL R86, R86, R2 ;  /* 0x0000000256567220 */ /* 0x000fe20000400000 */
[----:B0-----:R-:W-:Y:S01]  /*cef0*/  @!P3 IADD3 R8, P6, R9, R18, RZ ;  /* 0x000000120908b210 */ /* 0x001fe20007fde0ff */
[----:B------:R-:W-:Y:S01]  /*cf00*/  BSSY B0, `(.L_x_53) ;  /* 0x0000018000007945 */ /* 0x000fe20003800000 */
[----:B------:R-:W-:Y:S02]  /*cf10*/  F2FP.SATFINITE.E4M3.F32.PACK_AB_MERGE_C R7, RZ, R84, RZ ;  /* 0x00000054ff07723e */ /* 0x000fe400048070ff */
[----:B------:R-:W-:Y:S01]  /*cf20*/  ISETP.LT.OR P4, PT, R3, 0x2, !P1 ;  /* 0x000000020300780c */ /* 0x000fe20004f81670 */
[----:B------:R-:W-:Y:S01]  /*cf30*/  @!P3 IMAD.X R9, R0, 0x1, R19, P6 ;  /* 0x000000010009b824 */ /* 0x000fe200030e0613 */
[----:B------:R-:W-:-:S02]  /*cf40*/  @!P0 LEA R11, P6, R156, R158, 0x7 ;  /* 0x0000009e9c0b8211 */ /* 0x000fc400078c38ff */
[----:B------:R-:W-:Y:S01]  /*cf50*/  F2FP.SATFINITE.E4M3.F32.PACK_AB_MERGE_C R85, RZ, R85, RZ ;  /* 0x00000055ff55723e */ /* 0x000fe200048070ff */
[----:B------:R-:W0:Y:S01]  /*cf60*/  @!P5 LDC.64 R14, c[0x0][0x5c8] ;  /* 0x00017200ff0edb82 */ /* 0x000e220000000a00 */
[----:B------:R1:W-:Y:S01]  /*cf70*/  @!P3 STG.E.U8 desc[UR12][R8.64+0x38], R7 ;  /* 0x000038070800b986 */ /* 0x0003e2000c10110c */
[----:B--2---:R-:W-:Y:S02]  /*cf80*/  @!P0 IADD3 R10, P3, R11, R20, RZ ;  /* 0x000000140b0a8210 */ /* 0x004fe40007f7e0ff */
[----:B------:R-:W-:Y:S02]  /*cf90*/  @!P0 LEA.HI.X R0, R156, R161, R157, 0x7, P6 ;  /* 0x000000a19c008211 */ /* 0x000fe400030f3c9d */
[----:B------:R-:W-:Y:S02]  /*cfa0*/  ISETP.LT.OR P6, PT, R3, 0x39, !P2 ;  /* 0x000000390300780c */ /* 0x000fe400057c1670 */
[----:B------:R-:W2:Y:S01]  /*cfb0*/  @!P4 LDC.64 R16, c[0x0][0x5c8] ;  /* 0x00017200ff10cb82 */ /* 0x000ea20000000a00 */
[----:B------:R-:W-:Y:S01]  /*cfc0*/  @!P0 IMAD.X R11, R0, 0x1, R21, P3 ;  /* 0x00000001000b8824 */ /* 0x000fe200018e0615 */
[----:B------:R-:W-:-:S04]  /*cfd0*/  F2FP.SATFINITE.E4M3.F32.PACK_AB_MERGE_C R13, RZ, R86, RZ ;  /* 0x00000056ff0d723e */ /* 0x000fc800048070ff */
        /* <DEDUP_REMOVED lines=10> */
.L_x_54:
[----:B------:R-:W-:Y:S05]  /*d080*/  BSYNC B0 ;  /* 0x0000000000007941 */ /* 0x000fea0003800000 */
.L_x_53:
[----:B------:R-:W-:Y:S01]  /*d090*/  ISETP.LT.OR P2, PT, R3, 0x3a, !P2 ;  /* 0x0000003a0300780c */ /* 0x000fe20005741670 */
[----:B------:R-:W-:Y:S01]  /*d0a0*/  FMUL R87, R87, R2 ;  /* 0x0000000257577220 */ /* 0x000fe20000400000 */
[----:B------:R-:W-:Y:S01]  /*d0b0*/  BSSY B0, `(.L_x_55) ;  /* 0x000000c000007945 */ /* 0x000fe20003800000 */
[----:B------:R-:W-:-:S03]  /*d0c0*/  ISETP.LT.OR P3, PT, R3, 0x9, !P1 ;  /* 0x000000090300780c */ /* 0x000fc60004f61670 */
        /* <DEDUP_REMOVED lines=10> */
.L_x_56:
[----:B------:R-:W-:Y:S05]  /*d170*/  BSYNC B0 ;  /* 0x0000000000007941 */ /* 0x000fea0003800000 */
.L_x_55:
[--C-:B-1-34-:R-:W-:Y:S01]  /*d180*/  @!P5 IMAD.MOV.U32 R8, RZ, RZ, R158.reuse ;  /* 0x000000ffff08d224 */ /* 0x11afe200078e009e */
[----:B------:R-:W-:Y:S01]  /*d190*/  ISETP.LT.OR P2, PT, R3, 0xa, !P1 ;  /* 0x0000000a0300780c */ /* 0x000fe20004f41670 */
[----:B------:R-:W-:Y:S02]  /*d1a0*/  @!P5 IMAD.MOV.U32 R9, RZ, RZ, R161 ;  /* 0x000000ffff09d224 */ /* 0x000fe400078e00a1 */
[-C--:B------:R-:W-:Y:S01]  /*d1b0*/  FMUL R24, R24, R2.reuse ;  /* 0x0000000218187220 */ /* 0x080fe20000400000 */
[----:B------:R-:W-:Y:S02]  /*d1c0*/  @!P4 IMAD.MOV.U32 R10, RZ, RZ, R158 ;  /* 0x000000ffff0ac224 */ /* 0x000fe400078e009e */
[----:B------:R-:W-:Y:S01]  /*d1d0*/  FMUL R25, R25, R2 ;  /* 0x0000000219197220 */ /* 0x000fe20000400000 */
[----:B------:R-:W-:Y:S01]  /*d1e0*/  @!P5 IMAD.WIDE.U32 R8, R156, 0xc0, R8 ;  /* 0x000000c09c08d825 */ /* 0x000fe200078e0008 */
[----:B------:R-:W1:Y:S01]  /*d1f0*/  @!P3 LDC.64 R18, c[0x0][0x5c8] ;  /* 0x00017200ff12bb82 */ /* 0x000e620000000a00 */
[----:B------:R-:W-:-:S02]  /*d200*/  F2FP.SATFINITE.E4M3.F32.PACK_AB_MERGE_C R7, RZ, R24, RZ ;  /* 0x00000018ff07723e */ /* 0x000fc400048070ff */
[----:B------:R-:W-:Y:S01]  /*d210*/  FMUL R26, R26, R2 ;  /* 0x000000021a1a7220 */ /* 0x000fe20000400000 */
[----:B------:R-:W-:Y:S01]  /*d220*/  @!P4 IMAD.MOV.U32 R11, RZ, RZ, R161 ;  /* 0x000000ffff0bc224 */ /* 0x000fe200078e00a1 */
[----:B0-----:R-:W-:Y:S01]  /*d230*/  @!P5 IADD3 R8, P6, R8, R14, RZ ;  /* 0x0000000e0808d210 */ /* 0x001fe20007fde0ff */
[----:B------:R-:W-:Y:S01]  /*d240*/  @!P5 IMAD R0, R157, 0xc0, RZ ;  /* 0x000000c09d00d824 */ /* 0x000fe200078e02ff */
[----:B------:R-:W-:Y:S01]  /*d250*/  F2FP.SATFINITE.E4M3.F32.PACK_AB_MERGE_C R25, RZ, R25, RZ ;  /* 0x00000019ff19723e */ /* 0x000fe200048070ff */
[----:B------:R-:W-:Y:S01]  /*d260*/  @!P4 IMAD.WIDE.U32 R10, R156, 0xc0, R10 ;  /* 0x000000c09c0ac825 */ /* 0x000fe200078e000a */
[----:B------:R-:W0:Y:S01]  /*d270*/  @!P2 LDC.64 R20, c[0x0][0x5c8] ;  /* 0x00017200ff14ab82 */ /* 0x000e220000000a00 */
[----:B------:R-:W-:Y:S01]  /*d280*/  ISETP.GE.AND P0, PT, R4, 0xc9, PT ;  /* 0x000000c90400780c */ /* 0x000fe20003f06270 */
[----:B------:R-:W-:Y:S01]  /*d290*/  BSSY B0, `(.L_x_57) ;  /* 0x0000012000007945 */ /* 0x000fe20003800000 */
[----:B------:R-:W-:Y:S01]  /*d2a0*/  @!P5 IADD3.X R9, R15, R9, R0, P6, !PT ;  /* 0x000000090f09d210 */ /* 0x000fe200037fe400 */
[----:B------:R-:W-:Y:S01]  /*d2b0*/  @!P4 IMAD R0, R157, 0xc0, RZ ;  /* 0x000000c09d00c824 */ /* 0x000fe200078e02ff */
[----:B--2---:R-:W-:-:S02]  /*d2c0*/  @!P4 IADD3 R10, P6, R10, R16, RZ ;  /* 0x000000100a0ac210 */ /* 0x004fc40007fde0ff */
[----:B------:R-:W-:Y:S01]  /*d2d0*/  F2FP.SATFINITE.E4M3.F32.PACK_AB_MERGE_C R13, RZ, R26, RZ ;  /* 0x0000001aff0d723e */ /* 0x000fe200048070ff */
[----:B------:R2:W-:Y:S01]  /*d2e0*/  @!P5 STG.E.U8 desc[UR12][R8.64], R7 ;  /* 0x000000070800d986 */ /* 0x0005e2000c10110c */
[----:B------:R-:W-:Y:S02]  /*d2f0*/  @!P4 IADD3.X R11, R17, R11, R0, P6, !PT ;  /* 0x0000000b110bc210 */ /* 0x000fe400037fe400 */
[----:B------:R-:W-:-:S03]  /*d300*/  ISETP.LT.OR P5, PT, R3, 0x1, !P0 ;  /* 0x000000010300780c */ /* 0x000fc600047a1670 */
[----:B------:R2:W-:Y:S10]  /*d310*/  @!P4 STG.E.U8 desc[UR12][R10.64+0x1], R25 ;  /* 0x000001190a00c986 */ /* 0x0005f4000c10110c */
[----:B------:R-:W-:Y:S05]  /*d320*/  @P5 BRA `(.L_x_58) ;  /* 0x0000000000205947 */ /* 0x000fea0003800000 */
[----:B--2---:R-:W-:Y:S01]  /*d330*/  IADD3 R8, P4, R5, R158, RZ ;  /* 0x0000009e05087210 */ /* 0x004fe20007f9e0ff */
[----:B------:R-:W-:Y:S01]  /*d340*/  ULDC.64 UR4, c[0x0][0x5c8] ;  /* 0x0001720000047ab9 */ /* 0x000fe20000000a00 */
[----:B------:R-:W-:-:S03]  /*d350*/  IMAD R7, R157, 0xc0, RZ ;  /* 0x000000c09d077824 */ /* 0x000fc600078e02ff */
[----:B------:R-:W-:Y:S02]  /*d360*/  IMAD.X R9, R6, 0x1, R161, P4 ;  /* 0x0000000106097824 */ /* 0x000fe400020e06a1 */
[----:B------:R-:W-:-:S03]  /*d370*/  IMAD.WIDE.U32 R8, R156, 0xc0, R8 ;  /* 0x000000c09c087825 */ /* 0x000fc600078e0008 */
[----:B------:R-:W-:-:S04]  /*d380*/  IADD3 R8, P4, R8, UR4, RZ ;  /* 0x0000000408087c10 */ /* 0x000fc8000ff9e0ff */
[----:B------:R-:W-:-:S05]  /*d390*/  IADD3.X R9, R7, UR5, R9, P4, !PT ;  /* 0x0000000507097c10 */ /* 0x000fca000a7fe409 */
[----:B------:R3:W-:Y:S04]  /*d3a0*/  STG.E.U8 desc[UR12][R8.64], R13 ;  /* 0x0000000d08007986 */ /* 0x0007e8000c10110c */
.L_x_58:
[----:B------:R-:W-:Y:S05]  /*d3b0*/  BSYNC B0 ;  /* 0x0000000000007941 */ /* 0x000fea0003800000 */
.L_x_57:
[----:B------:R-:W-:Y:S01]  /*d3c0*/  ISETP.LT.OR P6, PT, R3, 0x2, !P0 ;  /* 0x000000020300780c */ /* 0x000fe200047c1670 */
[----:B------:R-:W-:Y:S01]  /*d3d0*/  FMUL R27, R27, R2 ;  /* 0x000000021b1b7220 */ /* 0x000fe20000400000 */
[----:B--23--:R-:W-:Y:S01]  /*d3e0*/  @!P3 IMAD.MOV.U32 R8, RZ, RZ, R158 ;  /* 0x000000ffff08b224 */ /* 0x00cfe200078e009e */
[----:B------:R-:W-:Y:S01]  /*d3f0*/  BSSY B0, `(.L_x_59) ;  /* 0x000000f000007945 */ /* 0x000fe20003800000 */
[----:B------:R-:W-:Y:S01]  /*d400*/  @!P3 IMAD.MOV.U32 R9, RZ, RZ, R161 ;  /* 0x000000ffff09b224 */ /* 0x000fe200078e00a1 */
[C---:B------:R-:W-:Y:S02]  /*d410*/  ISETP.LT.OR P5, PT, R3.reuse, 0x11, !P1 ;  /* 0x000000110300780c */ /* 0x040fe40004fa1670 */
[----:B------:R-:W-:Y:S01]  /*d420*/  ISETP.LT.OR P4, PT, R3, 0x12, !P1 ;  /* 0x000000120300780c */ /* 0x000fe20004f81670 */
[----:B------:R-:W-:Y:S01]  /*d430*/  @!P3 IMAD.WIDE.U32 R10, R156, 0xc0, R8 ;  /* 0x000000c09c0ab825 */ /* 0x000fe200078e0008 */
[----:B------:R-:W-:-:S04]  /*d440*/  F2FP.SATFINITE.E4M3.F32.PACK_AB_MERGE_C R27, RZ, R27, RZ ;  /* 0x0000001bff1b723e */ /* 0x000fc800048070ff */
[----:B------:R-:W-:Y:S07]  /*d450*/  @P6 BRA `(.L_x_60) ;  /* 0x0000000000206947 */ /* 0x000fee0003800000 */
[----:B------:R-:W-:Y:S01]  /*d460*/  IADD3 R8, P6, R5, R158, RZ ;  /* 0x0000009e05087210 */ /* 0x000fe20007fde0ff */
[----:B------:R-:W-:Y:S01]  /*d470*/  ULDC.64 UR4, c[0x0][0x5c8] ;  /* 0x0001720000047ab9 */ /* 0x000fe20000000a00 */
[----:B------:R-:W-:-:S03]  /*d480*/  IMAD R7, R157, 0xc0, RZ ;  /* 0x000000c09d077824 */ /* 0x000fc600078e02ff */
[----:B------:R-:W-:Y:S02]  /*d490*/  IMAD.X R9, R6, 0x1, R161, P6 ;  /* 0x0000000106097824 */ /* 0x000fe400030e06a1 */
[----:B------:R-:W-:-:S03]  /*d4a0*/  IMAD.WIDE.U32 R8, R156, 0xc0, R8 ;  /* 0x000000c09c087825 */ /* 0x000fc600078e0008 */
[----:B------:R-:W-:-:S04]  /*d4b0*/  IADD3 R8, P6, R8, UR4, RZ ;  /* 0x0000000408087c10 */ /* 0x000fc8000ffde0ff */
[----:B------:R-:W-:-:S05]  /*d4c0*/  IADD3.X R9, R7, UR5, R9, P6, !PT ;  /* 0x0000000507097c10 */ /* 0x000fca000b7fe409 */
[----:B------:R2:W-:Y:S04]  /*d4d0*/  STG.E.U8 desc[UR12][R8.64+0x1], R27 ;  /* 0x0000011b08007986 */ /* 0x0005e8000c10110c */
.L_x_60:
[----:B------:R-:W-:Y:S05]  /*d4e0*/  BSYNC B0 ;  /* 0x0000000000007941 */ /* 0x000fea0003800000 */
.L_x_59:
[----:B------:R-:W-:Y:S01]  /*d4f0*/  @!P2 IMAD.MOV.U32 R12, RZ, RZ, R158 ;  /* 0x000000ffff0ca224 */ /* 0x000fe200078e009e */
[----:B-12---:R-:W-:Y:S01]  /*d500*/  @!P3 IADD3 R8, P6, R10, R18, RZ ;  /* 0x000000120a08b210 */ /* 0x006fe20007fde0ff */
[----:B------:R-:W-:Y:S02]  /*d510*/  @!P2 IMAD.MOV.U32 R13, RZ, RZ, R161 ;  /* 0x000000ffff0da224 */ /* 0x000fe400078e00a1 */
[-C--:B------:R-:W-:Y:S01]  /*d520*/  FMUL R28, R28, R2.reuse ;  /* 0x000000021c1c7220 */ /* 0x080fe20000400000 */
[----:B------:R-:W-:Y:S02]  /*d530*/  @!P3 IMAD R0, R157, 0xc0, RZ ;  /* 0x000000c09d00b824 */ /* 0x000fe400078e02ff */
[----:B------:R-:W-:Y:S01]  /*d540*/  FMUL R29, R29, R2 ;  /* 0x000000021d1d7220 */ /* 0x000fe20000400000 */
[----:B------:R-:W-:Y:S01]  /*d550*/  @!P2 IMAD.WIDE.U32 R12, R156, 0xc0, R12 ;  /* 0x000000c09c0ca825 */ /* 0x000fe200078e000c */
[----:B------:R-:W1:Y:S01]  /*d560*/  @!P5 LDC.64 R14, c[0x0][0x5c8] ;  /* 0x00017200ff0edb82 */ /* 0x000e620000000a00 */
[----:B------:R-:W-:-:S02]  /*d570*/  F2FP.SATFINITE.E4M3.F32.PACK_AB_MERGE_C R7, RZ, R28, RZ ;  /* 0x0000001cff07723e */ /* 0x000fc400048070ff */
[----:B------:R-:W-:Y:S01]  /*d580*/  FMUL R30, R30, R2 ;  /* 0x000000021e1e7220 */ /* 0x000fe20000400000 */
[----:B------:R-:W-:Y:S01]  /*d590*/  @!P3 IADD3.X R9, R19, R11, R0, P6, !PT ;  /* 0x0000000b1309b210 */ /* 0x000fe200037fe400 */
[----:B------:R-:W-:Y:S01]  /*d5a0*/  @!P2 IMAD R0, R157, 0xc0, RZ ;  /* 0x000000c09d00a824 */ /* 0x000fe200078e02ff */
[----:B0-----:R-:W-:Y:S01]  /*d5b0*/  @!P2 IADD3 R10, P6, R12, R20, RZ ;  /* 0x000000140c0aa210 */ /* 0x001fe20007fde0ff */
[----:B------:R-:W-:Y:S01]  /*d5c0*/  BSSY B0, `(.L_x_61) ;  /* 0x0000011000007945 */ /* 0x000fe20003800000 */
[----:B------:R-:W-:Y:S01]  /*d5d0*/  F2FP.SATFINITE.E4M3.F32.PACK_AB_MERGE_C R29, RZ, R29, RZ ;  /* 0x0000001dff1d723e */ /* 0x000fe200048070ff */
[----:B------:R0:W-:Y:S01]  /*d5e0*/  @!P3 STG.E.U8 desc[UR12][R8.64+0x8], R7 ;  /* 0x000008070800b986 */ /* 0x0001e2000c10110c */
[----:B------:R-:W-:Y:S01]  /*d5f0*/  @!P2 IADD3.X R11, R21, R13, R0, P6, !PT ;  /* 0x0000000d150ba210 */ /* 0x000fe200037fe400 */
[----:B------:R-:W2:Y:S01]  /*d600*/  @!P4 LDC.64 R16, c[0x0][0x5c8] ;  /* 0x00017200ff10cb82 */ /* 0x000ea20000000a00 */
[----:B------:R-:W-:Y:S02]  /*d610*/  ISETP.LT.OR P3, PT, R3, 0x9, !P0 ;  /* 0x000000090300780c */ /* 0x000fe40004761670 */
[----:B------:R-:W-:Y:S01]  /*d620*/  F2FP.SATFINITE.E4M3.F32.PACK_AB_MERGE_C R13, RZ, R30, RZ ;  /* 0x0000001eff0d723e */ /* 0x000fe200048070ff */
[----:B------:R0:W-:Y:S10]  /*d630*/  @!P2 STG.E.U8 desc[UR12][R10.64+0x9], R29 ;  /* 0x0000091d0a00a986 */ /* 0x0001f4000c10110c */
[----:B------:R-:W-:Y:S05]  /*d640*/  @P3 BRA `(.L_x_62) ;  /* 0x0000000000203947 */ /* 0x000fea0003800000 */
[----:B0-----:R-:W-:Y:S01]  /*d650*/  IADD3 R8, P2, R5, R158, RZ ;  /* 0x0000009e05087210 */ /* 0x001fe20007f5e0ff */
[----:B------:R-:W-:Y:S01]  /*d660*/  ULDC.64 UR4, c[0x0][0x5c8] ;  /* 0x0001720000047ab9 */ /* 0x000fe20000000a00 */
[----:B------:R-:W-:-:S03]  /*d670*/  IMAD R7, R157, 0xc0, RZ ;  /* 0x000000c09d077824 */ /* 0x000fc600078e02ff */
[----:B------:R-:W-:Y:S02]  /*d680*/  IMAD.X R9, R6, 0x1, R161, P2 ;  /* 0x0000000106097824 */ /* 0x000fe400010e06a1 */
[----:B------:R-:W-:-:S03]  /*d690*/  IMAD.WIDE.U32 R8, R156, 0xc0, R8 ;  /* 0x000000c09c087825 */ /* 0x000fc600078e0008 */
[----:B------:R-:W-:-:S04]  /*d6a0*/  IADD3 R8, P2, R8, UR4, RZ ;  /* 0x0000000408087c10 */ /* 0x000fc8000ff5e0ff */
[----:B------:R-:W-:-:S05]  /*d6b0*/  IADD3.X R9, R7, UR5, R9, P2, !PT ;  /* 0x0000000507097c10 */ /* 0x000fca00097fe409 */
[----:B------:R3:W-:Y:S04]  /*d6c0*/  STG.E.U8 desc[UR12][R8.64+0x8], R13 ;  /* 0x0000080d08007986 */ /* 0x0007e8000c10110c */
.L_x_62:
[----:B------:R-:W-:Y:S05]  /*d6d0*/  BSYNC B0 ;  /* 0x0000000000007941 */ /* 0x000fea0003800000 */
.L_x_61:
[----:B------:R-:W-:Y:S01]  /*d6e0*/  ISETP.LT.OR P6, PT, R3, 0xa, !P0 ;  /* 0x0000000a0300780c */ /* 0x000fe200047c1670 */
[----:B------:R-:W-:Y:S01]  /*d6f0*/  FMUL R31, R31, R2 ;  /* 0x000000021f1f7220 */ /* 0x000fe20000400000 */
[----:B0--3--:R-:W-:Y:S01]  /*d700*/  @!P5 IMAD.MOV.U32 R8, RZ, RZ, R158 ;  /* 0x000000ffff08d224 */ /* 0x009fe200078e009e */
        /* <DEDUP_REMOVED lines=15> */
.L_x_64:
[----:B------:R-:W-:Y:S05]  /*d800*/  BSYNC B0 ;  /* 0x0000000000007941 */ /* 0x000fea0003800000 */
.L_x_63:
[----:B------:R-:W-:Y:S01]  /*d810*/  @!P4 IMAD.MOV.U32 R12, RZ, RZ, R158 ;  /* 0x000000ffff0cc224 */ /* 0x000fe200078e009e */
[----:B01----:R-:W-:Y:S01]  /*d820*/  @!P5 IADD3 R8, P6, R10, R14, RZ ;  /* 0x0000000e0a08d210 */ /* 0x003fe20007fde0ff */
[----:B------:R-:W-:Y:S02]  /*d830*/  @!P4 IMAD.MOV.U32 R13, RZ, RZ, R161 ;  /* 0x000000ffff0dc224 */ /* 0x000fe400078e00a1 */
[-C--:B------:R-:W-:Y:S01]  /*d840*/  FMUL R32, R32, R2.reuse ;  /* 0x0000000220207220 */ /* 0x080fe20000400000 */
[----:B------:R-:W-:Y:S02]  /*d850*/  @!P5 IMAD R0, R157, 0xc0, RZ ;  /* 0x000000c09d00d824 */ /* 0x000fe400078e02ff */
[----:B------:R-:W-:Y:S01]  /*d860*/  FMUL R33, R33, R2 ;  /* 0x0000000221217220 */ /* 0x000fe20000400000 */
[----:B------:R-:W-:Y:S01]  /*d870*/  @!P4 IMAD.WIDE.U32 R12, R156, 0xc0, R12 ;  /* 0x000000c09c0cc825 */ /* 0x000fe200078e000c */
[----:B------:R-:W0:Y:S01]  /*d880*/  @!P3 LDC.64 R18, c[0x0][0x5c8] ;  /* 0x00017200ff12bb82 */ /* 0x000e220000000a00 */
[----:B------:R-:W-:-:S02]  /*d890*/  F2FP.SATFINITE.E4M3.F32.PACK_AB_MERGE_C R7, RZ, R32, RZ ;  /* 0x00000020ff07723e */ /* 0x000fc400048070ff */
[----:B------:R-:W-:Y:S01]  /*d8a0*/  FMUL R34, R34, R2 ;  /* 0x0000000222227220 */ /* 0x000fe20000400000 */
[----:B------:R-:W-:Y:S01]  /*d8b0*/  @!P5 IADD3.X R9, R15, R11, R0, P6, !PT ;  /* 0x0000000b0f09d210 */ /* 0x000fe200037fe400 */
[----:B------:R-:W-:Y:S01]  /*d8c0*/  @!P4 IMAD R0, R157, 0xc0, RZ ;  /* 0x000000c09d00c824 */ /* 0x000fe200078e02ff */
[----:B--2---:R-:W-:Y:S01]  /*d8d0*/  @!P4 IADD3 R10, P6, R12, R16, RZ ;  /* 0x000000100c0ac210 */ /* 0x004fe20007fde0ff */
        /* <DEDUP_REMOVED lines=9> */
[----:B-1----:R-:W-:Y:S01]  /*d970*/  IADD3 R8, P4, R5, R158, RZ ;  /* 0x0000009e05087210 */ /* 0x002fe20007f9e0ff */
[----:B------:R-:W-:Y:S01]  /*d980*/  ULDC.64 UR4, c[0x0][0x5c8] ;  /* 0x0001720000047ab9 */ /* 0x000fe20000000a00 */
[----:B------:R-:W-:-:S03]  /*d990*/  IMAD R7, R157, 0xc0, RZ ;  /* 0x000000c09d077824 */ /* 0x000fc600078e02ff */
[----:B------:R-:W-:Y:S02]  /*d9a0*/  IMAD.X R9, R6, 0x1, R161, P4 ;  /* 0x0000000106097824 */ /* 0x000fe400020e06a1 */
[----:B------:R-:W-:-:S03]  /*d9b0*/  IMAD.WIDE.U32 R8, R156, 0xc0, R8 ;  /* 0x000000c09c087825 */ /* 0x000fc600078e0008 */
[----:B------:R-:W-:-:S04]  /*d9c0*/  IADD3 R8, P4, R8, UR4, RZ ;  /* 0x0000000408087c10 */ /* 0x000fc8000ff9e0ff */
[----:B------:R-:W-:-:S05]  /*d9d0*/  IADD3.X R9, R7, UR5, R9, P4, !PT ;  /* 0x0000000507097c10 */ /* 0x000fca000a7fe409 */
[----:B------:R3:W-:Y:S04]  /*d9e0*/  STG.E.U8 desc[UR12][R8.64+0x10], R13 ;  /* 0x0000100d08007986 */ /* 0x0007e8000c10110c */
.L_x_66:
[----:B------:R-:W-:Y:S05]  /*d9f0*/  BSYNC B0 ;  /* 0x0000000000007941 */ /* 0x000fea0003800000 */
.L_x_65:
[----:B------:R-:W-:Y:S01]  /*da00*/  ISETP.LT.OR P6, PT, R3, 0x12, !P0 ;  /* 0x000000120300780c */ /* 0x000fe200047c1670 */
[----:B------:R-:W-:Y:S01]  /*da10*/  FMUL R35, R35, R2 ;  /* 0x0000000223237220 */ /* 0x000fe20000400000 */
[----:B-1-3--:R-:W-:Y:S01]  /*da20*/  @!P3 IMAD.MOV.U32 R8, RZ, RZ, R158 ;  /* 0x000000ffff08b224 */ /* 0x00afe200078e009e */
        /* <DEDUP_REMOVED lines=15> */
.L_x_68:
[----:B------:R-:W-:Y:S05]  /*db20*/  BSYNC B0 ;  /* 0x0000000000007941 */ /* 0x000fea0003800000 */
.L_x_67:
        /* <DEDUP_REMOVED lines=30> */
.L_x_70:
[----:B------:R-:W-:Y:S05]  /*dd10*/  BSYNC B0 ;  /* 0x0000000000007941 */ /* 0x000fea0003800000 */
.L_x_69:
        /* <DEDUP_REMOVED lines=18> */
.L_x_72:
[----:B------:R-:W-:Y:S05]  /*de40*/  BSYNC B0 ;  /* 0x0000000000007941 */ /* 0x000fea0003800000 */
.L_x_71:
[----:B------:R-:W-:Y:S01]  /*de50*/  @!P5 IMAD R0, R157, 0xc0, RZ ;  /* 0x000000c09d00d824 */ /* 0x000fe200078e02ff */
[----:B01----:R-:W-:Y:S01]  /*de60*/  @!P5 IADD3 R8, P6, R10, R14, RZ ;  /* 0x0000000e0a08d210 */ /* 0x003fe20007fde0ff */
[----:B------:R-:W-:Y:S02]  /*de70*/  @!P4 IMAD.MOV.U32 R10, RZ, RZ, R158 ;  /* 0x000000ffff0ac224 */ /* 0x000fe400078e009e */
[-C--:B------:R-:W-:Y:S01]  /*de80*/  FMUL R40, R40, R2.reuse ;  /* 0x0000000228287220 */ /* 0x080fe20000400000 */
[----:B------:R-:W-:Y:S01]  /*de90*/  FMUL R41, R41, R2 ;  /* 0x0000000229297220 */ /* 0x000fe20000400000 */
[----:B------:R-:W-:Y:S01]  /*dea0*/  @!P5 IADD3.X R9, R15, R11, R0, P6, !PT ;  /* 0x0000000b0f09d210 */ /* 0x000fe200037fe400 */
[----:B------:R-:W-:Y:S01]  /*deb0*/  @!P4 IMAD.MOV.U32 R11, RZ, RZ, R161 ;  /* 0x000000ffff0bc224 */ /* 0x000fe200078e00a1 */
[----:B------:R-:W0:Y:S01]  /*dec0*/  @!P3 LDC.64 R18, c[0x0][0x5c8] ;  /* 0x00017200ff12bb82 */ /* 0x000e220000000a00 */
[----:B------:R-:W-:Y:S01]  /*ded0*/  @!P4 IMAD R0, R157, 0xc0, RZ ;  /* 0x000000c09d00c824 */ /* 0x000fe200078e02ff */
[----:B------:R-:W-:Y:S01]  /*dee0*/  F2FP.SATFINITE.E4M3.F32.PACK_AB_MERGE_C R7, RZ, R40, RZ ;  /* 0x00000028ff07723e */ /* 0x000fe200048070ff */
[----:B------:R-:W-:Y:S01]  /*def0*/  @!P4 IMAD.WIDE.U32 R10, R156, 0xc0, R10 ;  /* 0x000000c09c0ac825 */ /* 0x000fe200078e000a */
[----:B------:R-:W-:-:S03]  /*df00*/  F2FP.SATFINITE.E4M3.F32.PACK_AB_MERGE_C R41, RZ, R41, RZ ;  /* 0x00000029ff29723e */ /* 0x000fc600048070ff */
[----:B------:R-:W-:Y:S01]  /*df10*/  FMUL R42, R42, R2 ;  /* 0x000000022a2a7220 */ /* 0x000fe20000400000 */
[----:B------:R-:W-:Y:S01]  /*df20*/  BSSY B0, `(.L_x_73) ;  /* 0x0000014000007945 */ /* 0x000fe20003800000 */
[----:B------:R1:W-:Y:S01]  /*df30*/  @!P5 STG.E.U8 desc[UR12][R8.64+0x20], R7 ;  /* 0x000020070800d986 */ /* 0x0003e2000c10110c */
[----:B--2---:R-:W-:Y:S01]  /*df40*/  @!P4 IADD3 R10, P6, R10, R16, RZ ;  /* 0x000000100a0ac210 */ /* 0x004fe20007fde0ff */
[----:B------:R-:W2:Y:S01]  /*df50*/  @!P2 LDC.64 R20, c[0x0][0x5c8] ;  /* 0x00017200ff14ab82 */ /* 0x000ea20000000a00 */
[----:B------:R-:W-:Y:S02]  /*df60*/  ISETP.LT.OR P5, PT, R3, 0x21, !P0 ;  /* 0x000000210300780c */ /* 0x000fe400047a1670 */
[----:B------:R-:W-:Y:S02]  /*df70*/  @!P4 IADD3.X R11, R17, R11, R0, P6, !PT ;  /* 0x0000000b110bc210 */ /* 0x000fe400037fe400 */
[----:B------:R-:W-:-:S03]  /*df80*/  F2FP.SATFINITE.E4M3.F32.PACK_AB_MERGE_C R15, RZ, R42, RZ ;  /* 0x0000002aff0f723e */ /* 0x000fc600048070ff */
[----:B------:R3:W-:Y:S01]  /*df90*/  @!P4 STG.E.U8 desc[UR12][R10.64+0x21], R41 ;  /* 0x000021290a00c986 */ /* 0x0007e2000c10110c */
[----:B-1----:R-:W-:Y:S02]  /*dfa0*/  @!P3 IMAD.MOV.U32 R8, RZ, RZ, R158 ;  /* 0x000000ffff08b224 */ /* 0x002fe400078e009e */
[----:B------:R-:W-:Y:S02]  /*dfb0*/  @!P3 IMAD.MOV.U32 R9, RZ, RZ, R161 ;  /* 0x000000ffff09b224 */ /* 0x000fe400078e00a1 */
[----:B------:R-:W-:Y:S01]  /*dfc0*/  @!P3 IMAD.WIDE.U32 R12, R156, 0xc0, R8 ;  /* 0x000000c09c0cb825 */ /* 0x000fe200078e0008 */
[----:B------:R-:W-:Y:S06]  /*dfd0*/  @P5 BRA `(.L_x_74) ;  /* 0x0000000000205947 */ /* 0x000fec0003800000 */
        /* <DEDUP_REMOVED lines=8> */
.L_x_74:
[----:B------:R-:W-:Y:S05]  /*e060*/  BSYNC B0 ;  /* 0x0000000000007941 */ /* 0x000fea0003800000 */
.L_x_73:
[----:B------:R-:W-:Y:S01]  /*e070*/  ISETP.LT.OR P5, PT, R3, 0x22, !P0 ;  /* 0x000000220300780c */ /* 0x000fe200047a1670 */
[-C--:B------:R-:W-:Y:S01]  /*e080*/  FMUL R43, R43, R2.reuse ;  /* 0x000000022b2b7220 */ /* 0x080fe20000400000 */
[----:B------:R-:W-:Y:S01]  /*e090*/  BSSY B0, `(.L_x_75) ;  /* 0x000000f000007945 */ /* 0x000fe20003800000 */
[----:B------:R-:W-:Y:S01]  /*e0a0*/  ISETP.LT.OR P6, PT, R3, 0x31, !P1 ;  /* 0x000000310300780c */ /* 0x000fe20004fc1670 */
[----:B------:R-:W-:Y:S01]  /*e0b0*/  FMUL R44, R44, R2 ;  /* 0x000000022c2c7220 */ /* 0x000fe20000400000 */
[----:B0--3--:R-:W-:Y:S01]  /*e0c0*/  @!P3 IADD3 R10, P4, R12, R18, RZ ;  /* 0x000000120c0ab210 */ /* 0x009fe20007f9e0ff */
[----:B------:R-:W-:Y:S01]  /*e0d0*/  @!P3 IMAD R0, R157, 0xc0, RZ ;  /* 0x000000c09d00b824 */ /* 0x000fe200078e02ff */
[----:B------:R-:W-:-:S06]  /*e0e0*/  F2FP.SATFINITE.E4M3.F32.PACK_AB_MERGE_C R43, RZ, R43, RZ ;  /* 0x0000002bff2b723e */ /* 0x000fcc00048070ff */
        /* <DEDUP_REMOVED lines=9> */
.L_x_76:
[----:B------:R-:W-:Y:S05]  /*e180*/  BSYNC B0 ;  /* 0x0000000000007941 */ /* 0x000fea0003800000 */
.L_x_75:
[----:B------:R-:W-:Y:S01]  /*e190*/  @!P3 IADD3.X R11, R19, R13, R0, P4, !PT ;  /* 0x0000000d130bb210 */ /* 0x000fe200027fe400 */
[----:B01----:R-:W-:Y:S01]  /*e1a0*/  @!P2 IMAD.MOV.U32 R8, RZ, RZ, R158 ;  /* 0x000000ffff08a224 */ /* 0x003fe200078e009e */
[C---:B------:R-:W-:Y:S01]  /*e1b0*/  ISETP.LT.OR P5, PT, R3.reuse, 0x32, !P1 ;  /* 0x000000320300780c */ /* 0x040fe20004fa1670 */
[----:B------:R-:W-:Y:S01]  /*e1c0*/  @!P2 IMAD.MOV.U32 R9, RZ, RZ, R161 ;  /* 0x000000ffff09a224 */ /* 0x000fe200078e00a1 */
[C---:B------:R-:W-:Y:S01]  /*e1d0*/  ISETP.LT.OR P4, PT, R3.reuse, 0x39, !P1 ;  /* 0x000000390300780c */ /* 0x040fe20004f81670 */
[----:B------:R-:W0:Y:S01]  /*e1e0*/  @!P6 LDC.64 R12, c[0x0][0x5c8] ;  /* 0x00017200ff0ceb82 */ /* 0x000e220000000a00 */
[----:B------:R-:W-:Y:S01]  /*e1f0*/  ISETP.LT.OR P1, PT, R3, 0x3a, !P1 ;  /* 0x0000003a0300780c */ /* 0x000fe20004f21670 */
[----:B------:R-:W-:Y:S01]  /*e200*/  @!P2 IMAD.WIDE.U32 R8, R156, 0xc0, R8 ;  /* 0x000000c09c08a825 */ /* 0x000fe200078e0008 */
[----:B------:R-:W-:-:S03]  /*e210*/  F2FP.SATFINITE.E4M3.F32.PACK_AB_MERGE_C R7, RZ, R44, RZ ;  /* 0x0000002cff07723e */ /* 0x000fc600048070ff */
[-C--:B------:R-:W-:Y:S01]  /*e220*/  FMUL R45, R45, R2.reuse ;  /* 0x000000022d2d7220 */ /* 0x080fe20000400000 */
[----:B------:R-:W-:Y:S01]  /*e230*/  FMUL R46, R46, R2 ;  /* 0x000000022e2e7220 */ /* 0x000fe20000400000 */
[----:B------:R-:W-:Y:S01]  /*e240*/  @!P2 IMAD R0, R157, 0xc0, RZ ;  /* 0x000000c09d00a824 */ /* 0x000fe200078e02ff */
[----:B------:R-:W-:Y:S01]  /*e250*/  BSSY B0, `(.L_x_77) ;  /* 0x000001c000007945 */ /* 0x000fe20003800000 */
[----:B------:R1:W-:Y:S01]  /*e260*/  @!P3 STG.E.U8 desc[UR12][R10.64+0x28], R7 ;  /* 0x000028070a00b986 */ /* 0x0003e2000c10110c */
[----:B--2---:R-:W-:Y:S01]  /*e270*/  @!P2 IADD3 R8, P3, R8, R20, RZ ;  /* 0x000000140808a210 */ /* 0x004fe20007f7e0ff */
[----:B------:R-:W2:Y:S01]  /*e280*/  @!P5 LDC.64 R18, c[0x0][0x5c8] ;  /* 0x00017200ff12db82 */ /* 0x000ea20000000a00 */
[----:B------:R-:W-:Y:S02]  /*e290*/  F2FP.SATFINITE.E4M3.F32.PACK_AB_MERGE_C R45, RZ, R45, RZ ;  /* 0x0000002dff2d723e */ /* 0x000fe400048070ff */
[----:B------:R-:W-:Y:S01]  /*e2a0*/  @!P2 IADD3.X R9, R21, R9, R0, P3, !PT ;  /* 0x000000091509a210 */ /* 0x000fe20001ffe400 */
[----:B------:R-:W-:Y:S01]  /*e2b0*/  @!P6 IMAD R0, R157, 0xc0, RZ ;  /* 0x000000c09d00e824 */ /* 0x000fe200078e02ff */
[----:B------:R-:W-:-:S03]  /*e2c0*/  ISETP.LT.OR P3, PT, R3, 0x29, !P0 ;  /* 0x000000290300780c */ /* 0x000fc60004761670 */
[----:B------:R-:W3:Y:S01]  /*e2d0*/  @!P4 LDC.64 R22, c[0x0][0x5c8] ;  /* 0x00017200ff16cb82 */ /* 0x000ee20000000a00 */
[----:B------:R4:W-:Y:S01]  /*e2e0*/  @!P2 STG.E.U8 desc[UR12][R8.64+0x29], R45 ;  /* 0x0000292d0800a986 */ /* 0x0009e2000c10110c */
[----:B-1----:R-:W-:Y:S01]  /*e2f0*/  @!P6 IMAD.MOV.U32 R10, RZ, RZ, R158 ;  /* 0x000000ffff0ae224 */ /* 0x002fe200078e009e */
[----:B------:R-:W-:Y:S01]  /*e300*/  F2FP.SATFINITE.E4M3.F32.PACK_AB_MERGE_C R7, RZ, R46, RZ ;  /* 0x0000002eff07723e */ /* 0x000fe200048070ff */
[----:B------:R-:W-:-:S04]  /*e310*/  @!P6 IMAD.MOV.U32 R11, RZ, RZ, R161 ;  /* 0x000000ffff0be224 */ /* 0x000fc800078e00a1 */
[----:B------:R-:W1:Y:S01]  /*e320*/  @!P1 LDC.64 R24, c[0x0][0x5c8] ;  /* 0x00017200ff189b82 */ /* 0x000e620000000a00 */
[----:B------:R-:W-:-:S04]  /*e330*/  @!P6 IMAD.WIDE.U32 R10, R156, 0xc0, R10 ;  /* 0x000000c09c0ae825 */ /* 0x000fc800078e000a */
[----:B----4-:R-:W-:Y:S01]  /*e340*/  @!P5 IMAD.MOV.U32 R8, RZ, RZ, R158 ;  /* 0x000000ffff08d224 */ /* 0x010fe200078e009e */
[----:B0-----:R-:W-:Y:S01]  /*e350*/  @!P6 IADD3 R12, P2, R10, R12, RZ ;  /* 0x0000000c0a0ce210 */ /* 0x001fe20007f5e0ff */
[----:B------:R-:W-:Y:S02]  /*e360*/  @!P5 IMAD.MOV.U32 R9, RZ, RZ, R161 ;  /* 0x000000ffff09d224 */ /* 0x000fe400078e00a1 */
[----:B------:R-:W-:Y:S01]  /*e370*/  @!P5 IMAD.WIDE.U32 R14, R156, 0xc0, R8 ;  /* 0x000000c09c0ed825 */ /* 0x000fe200078e0008 */
[----:B------:R-:W-:Y:S09]  /*e380*/  @P3 BRA `(.L_x_78) ;  /* 0x0000000000203947 */ /* 0x000ff20003800000 */
        /* <DEDUP_REMOVED lines=8> */
.L_x_78:
[----:B------:R-:W-:Y:S05]  /*e410*/  BSYNC B0 ;  /* 0x0000000000007941 */ /* 0x000fea0003800000 */
.L_x_77:
[----:B------:R-:W-:Y:S01]  /*e420*/  ISETP.LT.OR P3, PT, R3, 0x2a, !P0 ;  /* 0x0000002a0300780c */ /* 0x000fe20004761670 */
[-C--:B------:R-:W-:Y:S01]  /*e430*/  FMUL R48, R48, R2.reuse ;  /* 0x0000000230307220 */ /* 0x080fe20000400000 */
[-C--:B------:R-:W-:Y:S01]  /*e440*/  FMUL R47, R47, R2.reuse ;  /* 0x000000022f2f7220 */ /* 0x080fe20000400000 */
[----:B------:R-:W-:Y:S01]  /*e450*/  BSSY B0, `(.L_x_79) ;  /* 0x0000010000007945 */ /* 0x000fe20003800000 */
[----:B------:R-:W-:Y:S01]  /*e460*/  @!P6 IADD3.X R13, R13, R11, R0, P2, !PT ;  /* 0x0000000b0d0de210 */ /* 0x000fe200017fe400 */
[----:B------:R-:W-:Y:S01]  /*e470*/  FMUL R49, R49, R2 ;  /* 0x0000000231317220 */ /* 0x000fe20000400000 */
[----:B--2---:R-:W-:Y:S01]  /*e480*/  @!P5 IADD3 R10, P2, R14, R18, RZ ;  /* 0x000000120e0ad210 */ /* 0x004fe20007f5e0ff */
[----:B------:R-:W-:Y:S01]  /*e490*/  @!P5 IMAD R0, R157, 0xc0, RZ ;  /* 0x000000c09d00d824 */ /* 0x000fe200078e02ff */
[----:B0-----:R-:W-:Y:S02]  /*e4a0*/  F2FP.SATFINITE.E4M3.F32.PACK_AB_MERGE_C R7, RZ, R48, RZ ;  /* 0x00000030ff07723e */ /* 0x001fe400048070ff */
[----:B------:R-:W-:-:S03]  /*e4b0*/  F2FP.SATFINITE.E4M3.F32.PACK_AB_MERGE_C R47, RZ, R47, RZ ;  /* 0x0000002fff2f723e */ /* 0x000fc600048070ff */
        /* <DEDUP_REMOVED lines=9> */
.L_x_80:
[----:B------:R-:W-:Y:S05]  /*e550*/  BSYNC B0 ;  /* 0x0000000000007941 */ /* 0x000fea0003800000 */
.L_x_79:
[----:B------:R2:W-:Y:S01]  /*e560*/  @!P6 STG.E.U8 desc[UR12][R12.64+0x30], R7 ;  /* 0x000030070c00e986 */ /* 0x0005e2000c10110c */
[----:B------:R-:W-:Y:S01]  /*e570*/  ISETP.LT.OR P6, PT, R3, 0x31, !P0 ;  /* 0x000000310300780c */ /* 0x000fe200047c1670 */
[----:B------:R-:W-:Y:S01]  /*e580*/  FMUL R50, R50, R2 ;  /* 0x0000000232327220 */ /* 0x000fe20000400000 */
[----:B------:R-:W-:Y:S01]  /*e590*/  @!P5 IADD3.X R11, R19, R15, R0, P2, !PT ;  /* 0x0000000f130bd210 */ /* 0x000fe200017fe400 */
[----:B0-----:R-:W-:Y:S01]  /*e5a0*/  @!P4 IMAD.MOV.U32 R8, RZ, RZ, R158 ;  /* 0x000000ffff08c224 */ /* 0x001fe200078e009e */
[----:B------:R-:W-:Y:S01]  /*e5b0*/  F2FP.SATFINITE.E4M3.F32.PACK_AB_MERGE_C R49, RZ, R49, RZ ;  /* 0x00000031ff31723e */ /* 0x000fe200048070ff */
[----:B------:R-:W-:Y:S01]  /*e5c0*/  @!P4 IMAD.MOV.U32 R9, RZ, RZ, R161 ;  /* 0x000000ffff09c224 */ /* 0x000fe200078e00a1 */
[----:B------:R-:W-:Y:S01]  /*e5d0*/  BSSY B0, `(.L_x_81) ;  /* 0x0000013000007945 */ /* 0x000fe20003800000 */
[C---:B------:R-:W-:Y:S02]  /*e5e0*/  ISETP.LT.OR P3, PT, R3.reuse, 0x32, !P0 ;  /* 0x000000320300780c */ /* 0x040fe40004761670 */
[----:B------:R0:W-:Y:S01]  /*e5f0*/  @!P5 STG.E.U8 desc[UR12][R10.64+0x31], R49 ;  /* 0x000031310a00d986 */ /* 0x0001e2000c10110c */
[C---:B------:R-:W-:Y:S01]  /*e600*/  ISETP.LT.OR P2, PT, R3.reuse, 0x39, !P0 ;  /* 0x000000390300780c */ /* 0x040fe20004741670 */
[----:B--2---:R-:W-:Y:S01]  /*e610*/  @!P4 IMAD.WIDE.U32 R12, R156, 0xc0, R8 ;  /* 0x000000c09c0cc825 */ /* 0x004fe200078e0008 */
[----:B------:R-:W-:-:S02]  /*e620*/  ISETP.LT.OR P0, PT, R3, 0x3a, !P0 ;  /* 0x0000003a0300780c */ /* 0x000fc40004701670 */
[----:B------:R-:W-:Y:S01]  /*e630*/  F2FP.SATFINITE.E4M3.F32.PACK_AB_MERGE_C R3, RZ, R50, RZ ;  /* 0x00000032ff03723e */ /* 0x000fe200048070ff */
[----:B0-----:R-:W-:Y:S02]  /*e640*/  @!P1 IMAD.MOV.U32 R10, RZ, RZ, R158 ;  /* 0x000000ffff0a9224 */ /* 0x001fe400078e009e */
        /* <DEDUP_REMOVED lines=11> */
.L_x_82:
[----:B------:R-:W-:Y:S05]  /*e700*/  BSYNC B0 ;  /* 0x0000000000007941 */ /* 0x000fea0003800000 */
.L_x_81:
[----:B------:R-:W-:Y:S01]  /*e710*/  FMUL R51, R51, R2 ;  /* 0x0000000233337220 */ /* 0x000fe20000400000 */
[----:B------:R-:W-:Y:S01]  /*e720*/  BSSY B0, `(.L_x_83) ;  /* 0x0000011000007945 */ /* 0x000fe20003800000 */
[----:B---3--:R-:W-:Y:S01]  /*e730*/  @!P4 IADD3 R10, P5, R12, R22, RZ ;  /* 0x000000160c0ac210 */ /* 0x008fe20007fbe0ff */
[----:B------:R-:W-:Y:S01]  /*e740*/  FMUL R52, R52, R2 ;  /* 0x0000000234347220 */ /* 0x000fe20000400000 */
[----:B-1----:R-:W-:Y:S01]  /*e750*/  @!P1 IADD3 R16, P6, R14, R24, RZ ;  /* 0x000000180e109210 */ /* 0x002fe20007fde0ff */
[----:B------:R-:W-:Y:S01]  /*e760*/  FMUL R53, R53, R2 ;  /* 0x0000000235357220 */ /* 0x000fe20000400000 */
[C---:B------:R-:W-:Y:S01]  /*e770*/  @!P4 IMAD R0, R157.reuse, 0xc0, RZ ;  /* 0x000000c09d00c824 */ /* 0x040fe200078e02ff */
[----:B------:R-:W-:Y:S01]  /*e780*/  F2FP.SATFINITE.E4M3.F32.PACK_AB_MERGE_C R51, RZ, R51, RZ ;  /* 0x00000033ff33723e */ /* 0x000fe200048070ff */
[----:B------:R-:W-:Y:S01]  /*e790*/  @!P1 IMAD R4, R157, 0xc0, RZ ;  /* 0x000000c09d049824 */ /* 0x000fe200078e02ff */
[----:B------:R-:W-:Y:S08]  /*e7a0*/  @P3 BRA `(.L_x_84) ;  /* 0x0000000000203947 */ /* 0x000ff00003800000 */
        /* <DEDUP_REMOVED lines=8> */
.L_x_84:
[----:B------:R-:W-:Y:S05]  /*e830*/  BSYNC B0 ;  /* 0x0000000000007941 */ /* 0x000fea0003800000 */
.L_x_83:
[----:B------:R-:W-:Y:S01]  /*e840*/  @!P4 IADD3.X R11, R23, R13, R0, P5, !PT ;  /* 0x0000000d170bc210 */ /* 0x000fe20002ffe400 */
[----:B------:R-:W-:Y:S01]  /*e850*/  FMUL R54, R54, R2 ;  /* 0x0000000236367220 */ /* 0x000fe20000400000 */
[----:B0-----:R-:W-:Y:S01]  /*e860*/  F2FP.SATFINITE.E4M3.F32.PACK_AB_MERGE_C R3, RZ, R52, RZ ;  /* 0x00000034ff03723e */ /* 0x001fe200048070ff */
[----:B------:R-:W-:Y:S01]  /*e870*/  BSSY B0, `(.L_x_85) ;  /* 0x000000f000007945 */ /* 0x000fe20003800000 */
[----:B------:R-:W-:Y:S02]  /*e880*/  @!P1 IADD3.X R17, R25, R15, R4, P6, !PT ;  /* 0x0000000f19119210 */ /* 0x000fe400037fe404 */
[----:B------:R-:W-:Y:S01]  /*e890*/  F2FP.SATFINITE.E4M3.F32.PACK_AB_MERGE_C R53, RZ, R53, RZ ;  /* 0x00000035ff35723e */ /* 0x000fe200048070ff */
[----:B------:R0:W-:Y:S01]  /*e8a0*/  @!P4 STG.E.U8 desc[UR12][R10.64+0x38], R3 ;  /* 0x000038030a00c986 */ /* 0x0001e2000c10110c */
[----:B------:R-:W-:-:S03]  /*e8b0*/  F2FP.SATFINITE.E4M3.F32.PACK_AB_MERGE_C R7, RZ, R54, RZ ;  /* 0x00000036ff07723e */ /* 0x000fc600048070ff */
[----:B------:R0:W-:Y:S01]  /*e8c0*/  @!P1 STG.E.U8 desc[UR12][R16.64+0x39], R53 ;  /* 0x0000393510009986 */ /* 0x0001e2000c10110c */
[----:B------:R-:W-:Y:S05]  /*e8d0*/  @P2 BRA `(.L_x_86) ;  /* 0x0000000000202947 */ /* 0x000fea0003800000 */
[----:B-1----:R-:W-:Y:S01]  /*e8e0*/  IADD3 R8, P1, R5, R158, RZ ;  /* 0x0000009e05087210 */ /* 0x002fe20007f3e0ff */
[----:B------:R-:W-:Y:S01]  /*e8f0*/  ULDC.64 UR4, c[0x0][0x5c8] ;  /* 0x0001720000047ab9 */ /* 0x000fe20000000a00 */
[----:B0-----:R-:W-:-:S03]  /*e900*/  IMAD R3, R157, 0xc0, RZ ;  /* 0x000000c09d037824 */ /* 0x001fc600078e02ff */
[----:B------:R-:W-:Y:S02]  /*e910*/  IMAD.X R9, R6, 0x1, R161, P1 ;  /* 0x0000000106097824 */ /* 0x000fe400008e06a1 */
[----:B------:R-:W-:-:S03]  /*e920*/  IMAD.WIDE.U32 R8, R156, 0xc0, R8 ;  /* 0x000000c09c087825 */ /* 0x000fc600078e0008 */
[----:B------:R-:W-:-:S04]  /*e930*/  IADD3 R8, P1, R8, UR4, RZ ;  /* 0x0000000408087c10 */ /* 0x000fc8000ff3e0ff */
[----:B------:R-:W-:-:S05]  /*e940*/  IADD3.X R9, R3, UR5, R9, P1, !PT ;  /* 0x0000000503097c10 */ /* 0x000fca0008ffe409 */
[----:B------:R2:W-:Y:S04]  /*e950*/  STG.E.U8 desc[UR12][R8.64+0x38], R7 ;  /* 0x0000380708007986 */ /* 0x0005e8000c10110c */
.L_x_86:
[----:B------:R-:W-:Y:S05]  /*e960*/  BSYNC B0 ;  /* 0x0000000000007941 */ /* 0x000fea0003800000 */
.L_x_85:
[----:B------:R-:W-:Y:S05]  /*e970*/  @P0 EXIT ;  /* 0x000000000000094d */ /* 0x000fea0003800000 */
[----:B------:R-:W-:Y:S01]  /*e980*/  IADD3 R158, P0, R5, R158, RZ ;  /* 0x0000009e059e7210 */ /* 0x000fe20007f1e0ff */
[----:B------:R-:W-:Y:S01]  /*e990*/  ULDC.64 UR4, c[0x0][0x5c8] ;  /* 0x0001720000047ab9 */ /* 0x000fe20000000a00 */
[----:B------:R-:W-:Y:S01]  /*e9a0*/  FMUL R55, R55, R2 ;  /* 0x0000000237377220 */ /* 0x000fe20000400000 */
[----:B------:R-:W-:Y:S02]  /*e9b0*/  IMAD R157, R157, 0xc0, RZ ;  /* 0x000000c09d9d7824 */ /* 0x000fe400078e02ff */
[----:B------:R-:W-:Y:S02]  /*e9c0*/  IMAD.X R159, R6, 0x1, R161, P0 ;  /* 0x00000001069f7824 */ /* 0x000fe400000e06a1 */
[----:B------:R-:W-:Y:S01]  /*e9d0*/  F2FP.SATFINITE.E4M3.F32.PACK_AB_MERGE_C R55, RZ, R55, RZ ;  /* 0x00000037ff37723e */ /* 0x000fe200048070ff */
[----:B------:R-:W-:-:S03]  /*e9e0*/  IMAD.WIDE.U32 R158, R156, 0xc0, R158 ;  /* 0x000000c09c9e7825 */ /* 0x000fc600078e009e */
[----:B------:R-:W-:-:S04]  /*e9f0*/  IADD3 R2, P0, R158, UR4, RZ ;  /* 0x000000049e027c10 */ /* 0x000fc8000ff1e0ff */
[----:B0-----:R-:W-:-:S05]  /*ea00*/  IADD3.X R3, R157, UR5, R159, P0, !PT ;  /* 0x000000059d037c10 */ /* 0x001fca00087fe49f */
[----:B------:R-:W-:Y:S01]  /*ea10*/  STG.E.U8 desc[UR12][R2.64+0x39], R55 ;  /* 0x0000393702007986 */ /* 0x000fe2000c10110c */
[----:B------:R-:W-:Y:S05]  /*ea20*/  EXIT ;  /* 0x000000000000794d */ /* 0x000fea0003800000 */
.L_x_10:
[----:B------:R-:W-:-:S13]  /*ea30*/  ISETP.NE.AND P0, PT, R6, RZ, PT ;  /* 0x000000ff0600720c */ /* 0x000fda0003f05270 */
[----:B------:R-:W-:Y:S05]  /*ea40*/  @P0 EXIT ;  /* 0x000000000000094d */ /* 0x000fea0003800000 */
[----:B------:R-:W-:-:S13]  /*ea50*/  ELECT P0, URZ, PT ;  /* 0x00000000003f782f */ /* 0x000fda0003800000 */
[----:B------:R-:W-:Y:S05]  /*ea60*/  @!P0 BRA `(.L_x_87) ;  /* 0x0000000400c48947 */ /* 0x000fea0003800000 */
[----:B------:R-:W-:Y:S02]  /*ea70*/  ISETP.GE.AND P0, PT, R4, 0x1, PT ;  /* 0x000000010400780c */ /* 0x000fe40003f06270 */
[----:B-----5:R-:W-:-:S04]  /*ea80*/  SHF.R.S32.HI R0, RZ, 0x1f, R9 ;  /* 0x0000001fff007819 */ /* 0x020fc80000011409 */
[----:B------:R-:W-:-:S07]  /*ea90*/  LEA.HI R0, R0, R9, RZ, 0x7 ;  /* 0x0000000900007211 */ /* 0x000fce00078f38ff */
[----:B------:R-:W-:Y:S05]  /*eaa0*/  @!P0 BRA `(.L_x_87) ;  /* 0x0000000400b48947 */ /* 0x000fea0003800000 */
[----:B-1----:R-:W0:Y:S01]  /*eab0*/  S2R R2, SR_CTAID.X ;  /* 0x0000000000027919 */ /* 0x002e220000002500 */
[----:B------:R-:W-:Y:S01]  /*eac0*/  LOP3.LUT R0, R0, 0xffffff80, RZ, 0xc0, !PT ;  /* 0xffffff8000007812 */ /* 0x000fe200078ec0ff */
[----:B------:R-:W-:Y:S01]  /*ead0*/  ULDC UR4, c[0x0][0x384] ;  /* 0x0000e10000047ab9 */ /* 0x000fe20000000800 */
[C---:B------:R-:W-:Y:S01]  /*eae0*/  LOP3.LUT P0, RZ, R9.reuse, 0x1f, RZ, 0xc0, !PT ;  /* 0x0000001f09ff7812 */ /* 0x040fe2000780c0ff */
[----:B------:R-:W1:Y:S01]  /*eaf0*/  S2R R12, SR_CTAID.Y ;  /* 0x00000000000c7919 */ /* 0x000e620000002600 */
[----:B------:R-:W-:Y:S01]  /*eb00*/  ULDC UR5, c[0x0][0x388] ;  /* 0x0000e20000057ab9 */ /* 0x000fe20000000800 */
[----:B------:R-:W-:Y:S01]  /*eb10*/  IMAD.IADD R5, R9, 0x1, -R0 ;  /* 0x0000000109057824 */ /* 0x000fe200078e0a00 */
[----:B------:R-:W-:Y:S01]  /*eb20*/  LOP3.LUT R21, R8, 0x2, RZ, 0xfc, !PT ;  /* 0x0000000208157812 */ /* 0x000fe200078efcff */
[----:B------:R-:W-:Y:S02]  /*eb30*/  IMAD R0, R10, R11, RZ ;  /* 0x0000000b0a007224 */ /* 0x000fe400078e02ff */
[----:B------:R-:W-:Y:S01]  /*eb40*/  IMAD.MOV.U32 R6, RZ, RZ, 0x1 ;  /* 0x00000001ff067424 */ /* 0x000fe200078e00ff */
[C---:B------:R-:W-:Y:S01]  /*eb50*/  ISETP.NE.AND P1, PT, R5.reuse, RZ, PT ;  /* 0x000000ff0500720c */ /* 0x040fe20003f25270 */
[----:B------:R-:W-:Y:S01]  /*eb60*/  IMAD.MOV.U32 R10, RZ, RZ, RZ ;  /* 0x000000ffff0a7224 */ /* 0x000fe200078e00ff */
[----:B------:R-:W-:Y:S01]  /*eb70*/  ISETP.NE.OR P0, PT, R5, RZ, !P0 ;  /* 0x000000ff0500720c */ /* 0x000fe20004705670 */
[----:B------:R-:W-:-:S02]  /*eb80*/  IMAD.MOV.U32 R5, RZ, RZ, RZ ;  /* 0x000000ffff057224 */ /* 0x000fc400078e00ff */
[----:B------:R-:W-:Y:S02]  /*eb90*/  IMAD.MOV.U32 R7, RZ, RZ, RZ ;  /* 0x000000ffff077224 */ /* 0x000fe400078e00ff */
[----:B------:R-:W-:Y:S02]  /*eba0*/  IMAD.MOV.U32 R9, RZ, RZ, RZ ;  /* 0x000000ffff097224 */ /* 0x000fe400078e00ff */
[----:B------:R-:W-:Y:S02]  /*ebb0*/  IMAD R0, R3, R0, 0x1 ;  /* 0x0000000103007424 */ /* 0x000fe400078e0200 */
[----:B0-----:R-:W-:-:S04]  /*ebc0*/  IMAD.SHL.U32 R13, R2, 0x100, RZ ;  /* 0x00000100020d7824 */ /* 0x001fc800078e00ff */
[----:B------:R-:W-:-:S04]  /*ebd0*/  IMAD.HI.U32 R2, R13, UR4, RZ ;  /* 0x000000040d027c27 */ /* 0x000fc8000f8e00ff */
[----:B-1----:R-:W-:Y:S01]  /*ebe0*/  IMAD.SHL.U32 R19, R12, 0x40, RZ ;  /* 0x000000400c137824 */ /* 0x002fe200078e00ff */
[----:B------:R-:W-:-:S07]  /*ebf0*/  SHF.R.U32.HI R2, RZ, UR5, R2 ;  /* 0x00000005ff027c19 */ /* 0x000fce0008011602 */
.L_x_91:
[----:B------:R-:W0:Y:S01]  /*ec00*/  S2R R12, SR_CgaCtaId ;  /* 0x00000000000c7919 */ /* 0x000e220000008800 */
[----:B------:R-:W-:-:S04]  /*ec10*/  MOV R11, 0x400 ;  /* 0x00000400000b7802 */ /* 0x000fc80000000f00 */
[----:B0-----:R-:W-:Y:S02]  /*ec20*/  LEA R20, R12, R11, 0x18 ;  /* 0x0000000b0c147211 */ /* 0x001fe400078ec0ff */
[----:B------:R-:W-:-:S03]  /*ec30*/  SHF.L.U32 R11, R6, 0x1f, RZ ;  /* 0x0000001f060b7819 */ /* 0x000fc600000006ff */
[----:B------:R-:W-:-:S07]  /*ec40*/  IMAD R18, R5, 0x8, R20 ;  /* 0x0000000805127824 */ /* 0x000fce00078e0214 */
.L_x_88:
[----:B0-----:R0:W1:Y:S02]  /*ec50*/  SYNCS.PHASECHK.TRANS64.TRYWAIT P2, [R18+URZ+0x370b0], R11 ;  /* 0x0370b00b120075a7 */ /* 0x001064000804017f */
[----:B-1----:R-:W-:Y:S05]  /*ec60*/  @!P2 NANOSLEEP.SYNCS 0x989680 ;  /* 0x009896800000a95d */ /* 0x002fea0003900000 */
[----:B------:R-:W1:Y:S02]  /*ec70*/  @!P2 SYNCS.PHASECHK.TRANS64 P2, [R18+URZ+0x370b0], R11 ;  /* 0x0370b00b1200a5a7 */ /* 0x000e64000804007f */
[----:B-1----:R-:W-:Y:S05]  /*ec80*/  @!P2 BRA `(.L_x_88) ;  /* 0xfffffffc00f0a947 */ /* 0x002fea000383ffff */
[----:B0-----:R-:W0:Y:S02]  /*ec90*/  @!P1 LDC R11, c[0x0][0x500] ;  /* 0x00014000ff0b9b82 */ /* 0x001e240000000800 */
[----:B0-----:R0:W-:Y:S02]  /*eca0*/  @!P1 SYNCS.ARRIVE.TRANS64 RZ, [R18+URZ+0x37000], R11 ;  /* 0x0370000b12ff99a7 */ /* 0x0011e4000800003f */
[----:B0-----:R-:W-:-:S04]  /*ecb0*/  PRMT R11, R21, 0x9910, RZ ;  /* 0x00009910150b7816 */ /* 0x001fc800000000ff */
[----:B------:R-:W-:-:S13]  /*ecc0*/  ISETP.NE.AND P2, PT, R11, 0x2, PT ;  /* 0x000000020b00780c */ /* 0x000fda0003f45270 */
[----:B------:R-:W-:Y:S05]  /*ecd0*/  @P2 BRA `(.L_x_89) ;  /* 0x0000000000042947 */ /* 0x000fea0003800000 */
[----:B------:R-:W-:Y:S01]  /*ece0*/  BPT.TRAP 0x1 ;  /* 0x000000040000795c */ /* 0x000fe20000300000 */
.L_x_89:
[----:B------:R-:W-:Y:S05]  /*ecf0*/  @P0 BRA `(.L_x_90) ;  /* 0x0000000000040947 */ /* 0x000fea0003800000 */
[----:B------:R-:W-:Y:S01]  /*ed00*/  BPT.TRAP 0x1 ;  /* 0x000000040000795c */ /* 0x000fe20000300000 */
.L_x_90:
[----:B------:R-:W0:Y:S01]  /*ed10*/  LDC R12, c[0x0][0x380] ;  /* 0x0000e000ff0c7b82 */ /* 0x000e220000000800 */
[----:B------:R-:W-:Y:S01]  /*ed20*/  R2UR UR4, R2 ;  /* 0x00000000020472ca */ /* 0x000fe200000e0000 */
[----:B------:R-:W-:Y:S01]  /*ed30*/  ULDC UR20, c[0x0][0x38c] ;  /* 0x0000e30000147ab9 */ /* 0x000fe20000000800 */
[----:B------:R-:W-:Y:S01]  /*ed40*/  R2UR UR5, R13 ;  /* 0x000000000d0572ca */ /* 0x000fe200000e0000 */
[----:B------:R-:W-:Y:S01]  /*ed50*/  UISETP.NE.AND UP0, UPT, UR20, 0x1, UPT ;  /* 0x000000011400788c */ /* 0x000fe2000bf05270 */
[----:B------:R-:W-:Y:S01]  /*ed60*/  R2UR UR18, R9 ;  /* 0x00000000091272ca */ /* 0x000fe200000e0000 */
[----:B------:R-:W-:Y:S01]  /*ed70*/  VIADD R0, R0, 0xffffffff ;  /* 0xffffffff00007836 */ /* 0x000fe20000000000 */
[----:B------:R-:W-:Y:S01]  /*ed80*/  R2UR UR9, R20 ;  /* 0x00000000140972ca */ /* 0x000fe200000e0000 */
[----:B------:R-:W1:Y:S01]  /*ed90*/  LDC.64 R14, c[0x0][0x3b8] ;  /* 0x0000ee00ff0e7b82 */ /* 0x000e620000000a00 */
[----:B------:R-:W-:Y:S01]  /*eda0*/  R2UR UR17, R18 ;  /* 0x00000000121172ca */ /* 0x000fe200000e0000 */
[----:B------:R-:W-:Y:S01]  /*edb0*/  ULDC.64 UR24, c[0x0][0x198] ;  /* 0x0000660000187ab9 */ /* 0x000fe20000000a00 */
[----:B------:R-:W-:Y:S01]  /*edc0*/  R2UR UR16, R5 ;  /* 0x00000000051072ca */ /* 0x000fe200000e0000 */
[----:B------:R-:W-:Y:S01]  /*edd0*/  ULDC.64 UR14, c[0x0][0x3b0] ;  /* 0x0000ec00000e7ab9 */ /* 0x000fe20000000a00 */
[----:B------:R-:W-:Y:S01]  /*ede0*/  R2UR UR12, R7 ;  /* 0x00000000070c72ca */ /* 0x000fe200000e0000 */
[----:B------:R-:W-:Y:S01]  /*edf0*/  ULDC.64 UR22, c[0x0][0x3d0] ;  /* 0x0000f40000167ab9 */ /* 0x000fe20000000a00 */
[----:B------:R-:W-:Y:S01]  /*ee00*/  @UP0 ULDC.64 UR10, c[0x0][0x390] ;  /* 0x0000e400000a0ab9 */ /* 0x000fe20000000a00 */
[----:B------:R-:W1:Y:S01]  /*ee10*/  LDC.64 R16, c[0x0][0x3d8] ;  /* 0x0000f600ff107b82 */ /* 0x000e620000000a00 */
[----:B------:R-:W-:Y:S01]  /*ee20*/  R2UR UR13, R10 ;  /* 0x000000000a0d72ca */ /* 0x000fe200000e0000 */
[----:B------:R-:W-:Y:S01]  /*ee30*/  USHF.L.U32 UR18, UR18, 0x5, URZ ;  /* 0x0000000512127899 */ /* 0x000fe2000800063f */
[----:B------:R-:W-:Y:S01]  /*ee40*/  ISETP.GT.AND P5, PT, R0, 0x1, PT ;  /* 0x000000010000780c */ /* 0x000fe20003fa4270 */
[----:B------:R-:W-:Y:S01]  /*ee50*/  UMOV UR26, 0x0 ;  /* 0x00000000001a7882 */ /* 0x000fe20000000000 */
[----:B------:R-:W-:Y:S01]  /*ee60*/  UMOV UR27, 0x10000000 ;  /* 0x10000000001b7882 */ /* 0x000fe20000000000 */
[----:B------:R-:W-:Y:S01]  /*ee70*/  UIADD3 UR17, UR17, 0x37000, URZ ;  /* 0x0003700011117890 */ /* 0x000fe2000fffe03f */
[----:B0-----:R-:W-:Y:S01]  /*ee80*/  ISETP.NE.AND P2, PT, R12, 0x1, PT ;  /* 0x000000010c00780c */ /* 0x001fe20003f45270 */
[----:B------:R-:W-:-:S05]  /*ee90*/  ULEA UR16, UR16, UR9, 0xd ;  /* 0x0000000910107291 */ /* 0x000fca000f8e683f */
[----:B------:R-:W-:-:S07]  /*eea0*/  UMOV UR9, UR17 ;  /* 0x0000001100097c82 */ /* 0x000fce0008000000 */
[----:B------:R-:W-:Y:S01]  /*eeb0*/  @P2 IMAD.U32 R11, RZ, RZ, UR4 ;  /* 0x00000004ff0b2e24 */ /* 0x000fe2000f8e00ff */
[----:B------:R-:W-:Y:S02]  /*eec0*/  UIADD3 UR4, UP1, UR24, 0xf0, URZ ;  /* 0x000000f018047890 */ /* 0x000fe4000ff3e03f */
[----:B------:R-:W-:Y:S02]  /*eed0*/  UIADD3 UR24, UP2, UR24, 0x1f0, URZ ;  /* 0x000001f018187890 */ /* 0x000fe4000ff5e03f */
[----:B------:R-:W-:Y:S01]  /*eee0*/  @P2 R2UR UR5, R11 ;  /* 0x000000000b0522ca */ /* 0x000fe200000e0000 */
[C---:B------:R-:W-:Y:S02]  /*eef0*/  IMAD R11, R5.reuse, 0x800, R20 ;  /* 0x00000800050b7824 */ /* 0x040fe400078e0214 */
[----:B------:R-:W-:-:S03]  /*ef00*/  VIADD R5, R5, 0x1 ;  /* 0x0000000105057836 */ /* 0x000fc60000000000 */
[----:B------:R-:W-:Y:S01]  /*ef10*/  R2UR UR8, R11 ;  /* 0x000000000b0872ca */ /* 0x000fe200000e0000 */
[----:B-1----:R-:W-:Y:S01]  /*ef20*/  IMAD R11, R7, R14, R16 ;  /* 0x0000000e070b7224 */ /* 0x002fe200078e0210 */
[----:B------:R-:W-:Y:S01]  /*ef30*/  ISETP.NE.AND P4, PT, R5, 0x16, PT ;  /* 0x000000160500780c */ /* 0x000fe20003f85270 */
[----:B------:R-:W-:Y:S02]  /*ef40*/  VIADD R14, R9, 0x1 ;  /* 0x00000001090e7836 */ /* 0x000fe40000000000 */
[----:B------:R-:W0:Y:S01]  /*ef50*/  LDC R9, c[0x0][0x3c8] ;  /* 0x0000f200ff097b82 */ /* 0x000e220000000800 */
[----:B------:R-:W-:Y:S01]  /*ef60*/  SEL R5, R5, RZ, P4 ;  /* 0x000000ff05057207 */ /* 0x000fe20002000000 */
[----:B------:R-:W-:Y:S01]  /*ef70*/  UIADD3 UR6, -UR5, URZ, URZ ;  /* 0x0000003f05067290 */ /* 0x000fe2000fffe13f */
[----:B------:R-:W-:Y:S01]  /*ef80*/  ISETP.NE.AND P2, PT, R14, R3, PT ;  /* 0x000000030e00720c */ /* 0x000fe20003f45270 */
[----:B------:R-:W-:-:S04]  /*ef90*/  UMOV UR21, UR5 ;  /* 0x0000000500157c82 */ /* 0x000fc80008000000 */
[----:B------:R-:W-:Y:S01]  /*efa0*/  IMAD R16, R12, UR6, R13 ;  /* 0x000000060c107c24 */ /* 0x000fe2000f8e020d */
[----:B------:R-:W-:Y:S01]  /*efb0*/  UIMAD.WIDE.U32 UR6, UR5, UR10, URZ ;  /* 0x0000000a050672a5 */ /* 0x000fe2000f8e003f */
[----:B------:R-:W-:Y:S01]  /*efc0*/  IMAD R12, R10, R15, R17 ;  /* 0x0000000f0a0c7224 */ /* 0x000fe200078e0211 */
[----:B------:R-:W-:Y:S02]  /*efd0*/  UIADD3 UR8, UR8, 0x2c000, URZ ;  /* 0x0002c00008087890 */ /* 0x000fe4000fffe03f */
[----:B------:R-:W-:Y:S01]  /*efe0*/  @UP0 USHF.R.U32.HI UR21, URZ, UR11, UR7 ;  /* 0x0000000b3f150299 */ /* 0x000fe20008011607 */
[----:B------:R-:W-:Y:S01]  /*eff0*/  R2UR UR19, R16 ;  /* 0x00000000101372ca */ /* 0x000fe200000e0000 */
[----:B------:R-:W-:Y:S01]  /*f000*/  UMOV UR10, UR18 ;  /* 0x00000012000a7c82 */ /* 0x000fe20008000000 */
[----:B------:R-:W-:Y:S01]  /*f010*/  PRMT R11, R11, 0x40, R12 ;  /* 0x000000400b0b7816 */ /* 0x000fe2000000000c */
[----:B------:R-:W-:Y:S01]  /*f020*/  VIADD R12, R7, 0x1 ;  /* 0x00000001070c7836 */ /* 0x000fe20000000000 */
[----:B------:R-:W-:Y:S01]  /*f030*/  UIADD3 UR6, -UR21, URZ, URZ ;  /* 0x0000003f15067290 */ /* 0x000fe2000fffe13f */
[----:B------:R-:W-:Y:S01]  /*f040*/  @P2 IMAD.MOV R12, RZ, RZ, R7 ;  /* 0x000000ffff0c2224 */ /* 0x000fe200078e0207 */
[----:B------:R-:W-:Y:S01]  /*f050*/  R2UR UR7, R11 ;  /* 0x000000000b0772ca */ /* 0x000fe200000e0000 */
[----:B------:R-:W-:Y:S01]  /*f060*/  VIADD R11, R10, 0x1 ;  /* 0x000000010a0b7836 */ /* 0x000fe20000000000 */
[----:B------:R-:W-:Y:S01]  /*f070*/  UIMAD UR20, UR20, UR6, UR5 ;  /* 0x00000006141472a4 */ /* 0x000fe2000f8e0205 */
[----:B------:R-:W-:Y:S01]  /*f080*/  R2UR UR11, R19 ;  /* 0x00000000130b72ca */ /* 0x000fe200000e0000 */
[----:B------:R-:W-:Y:S01]  /*f090*/  UIADD3.X UR5, URZ, UR25, URZ, UP1, !UPT ;  /* 0x000000193f057290 */ /* 0x000fe20008ffe43f */
[----:B0-----:R-:W-:Y:S01]  /*f0a0*/  ISETP.NE.AND P3, PT, R12, R9, PT ;  /* 0x000000090c00720c */ /* 0x001fe20003f65270 */
[----:B------:R-:W-:Y:S01]  /*f0b0*/  UIMAD UR20, UR20, UR15, UR23 ;  /* 0x0000000f141472a4 */ /* 0x000fe2000f8e0217 */
[----:B------:R-:W-:Y:S01]  /*f0c0*/  SEL R7, RZ, 0x1, P4 ;  /* 0x00000001ff077807 */ /* 0x000fe20002000000 */
[----:B------:R-:W-:Y:S01]  /*f0d0*/  UIMAD UR19, UR19, UR14, UR22 ;  /* 0x0000000e131372a4 */ /* 0x000fe2000f8e0216 */
[----:B------:R-:W-:Y:S01]  /*f0e0*/  SEL R9, R14, RZ, P2 ;  /* 0x000000ff0e097207 */ /* 0x000fe20001000000 */
[----:B------:R-:W-:Y:S01]  /*f0f0*/  UIADD3.X UR25, URZ, UR25, URZ, UP2, !UPT ;  /* 0x000000193f197290 */ /* 0x000fe200097fe43f */
[----:B------:R-:W-:-:S02]  /*f100*/  LOP3.LUT R6, R6, R7, RZ, 0x3c, !PT ;  /* 0x0000000706067212 */ /* 0x000fc400078e3cff */
[----:B------:R-:W-:Y:S01]  /*f110*/  UPRMT UR6, UR7, 0x5410, URZ ;  /* 0x0000541007067896 */ /* 0x000fe2000800003f */
[----:B------:R-:W-:-:S04]  /*f120*/  SEL R7, R12, RZ, P3 ;  /* 0x000000ff0c077207 */ /* 0x000fc80001800000 */
[----:B------:R-:W-:-:S04]  /*f130*/  @P3 IMAD.MOV R11, RZ, RZ, R10 ;  /* 0x000000ffff0b3224 */ /* 0x000fc800078e020a */
[----:B------:R0:W-:Y:S01]  /*f140*/  UTMALDG.4D.IM2COL [UR16], [UR4], UR6 ;  /* 0x00000010040073b4 */ /* 0x0001e20008058006 */
[----:B------:R-:W-:Y:S01]  /*f150*/  IMAD.MOV.U32 R10, RZ, RZ, R11 ;  /* 0x000000ffff0a7224 */ /* 0x000fe200078e000b */
[----:B------:R0:W-:Y:S02]  /*f160*/  UTMALDG.4D [UR8], [UR24], desc[UR26] ;  /* 0x00001a08180075b4 */ /* 0x0001e40008019000 */
[----:B0-----:R-:W-:Y:S05]  /*f170*/  @P5 BRA `(.L_x_91) ;  /* 0xfffffff800a05947 */ /* 0x001fea000383ffff */
.L_x_87:
[----:B------:R-:W-:Y:S01]  /*f180*/  ISETP.GE.U32.AND P2, PT, R4, 0x16, PT ;  /* 0x000000160400780c */ /* 0x000fe20003f46070 */
[----:B------:R-:W-:Y:S05]  /*f190*/  WARPSYNC.ALL ;  /* 0x0000000000007948 */ /* 0x000fea0003800000 */
[----:B------:R-:W-:-:S07]  /*f1a0*/  ELECT P1, URZ, PT ;  /* 0x00000000003f782f */ /* 0x000fce0003820000 */
[----:B-1---5:R-:W-:-:S05]  /*f1b0*/  @P2 IMAD.WIDE.U32 R2, R4, -0x45d1745d, RZ ;  /* 0xba2e8ba304022825 */ /* 0x022fca00078e00ff */
[----:B------:R-:W-:-:S04]  /*f1c0*/  @P2 SHF.R.U32.HI R0, RZ, 0x4, R3 ;  /* 0x00000004ff002819 */ /* 0x000fc80000011603 */
[----:B------:R-:W-:-:S04]  /*f1d0*/  @P2 LOP3.LUT R0, R0, 0x1, RZ, 0xc0, !PT ;  /* 0x0000000100002812 */ /* 0x000fc800078ec0ff */
[----:B------:R-:W-:Y:S01]  /*f1e0*/  @P2 ISETP.NE.U32.AND P0, PT, R0, 0x1, PT ;  /* 0x000000010000280c */ /* 0x000fe20003f05070 */
[----:B------:R-:W-:-:S12]  /*f1f0*/  @!P1 EXIT ;  /* 0x000000000000994d */ /* 0x000fd80003800000 */
[----:B------:R-:W-:Y:S01]  /*f200*/  LOP3.LUT R8, R8, 0x2, RZ, 0xfc, !PT ;  /* 0x0000000208087812 */ /* 0x000fe200078efcff */
[----:B------:R-:W-:Y:S01]  /*f210*/  IMAD.MOV.U32 R0, RZ, RZ, 0x1 ;  /* 0x00000001ff007424 */ /* 0x000fe200078e00ff */
[----:B------:R-:W-:Y:S02]  /*f220*/  @P2 ISETP.NE.U32.AND.EX P0, PT, RZ, RZ, PT, P0 ;  /* 0x000000ffff00220c */ /* 0x000fe40003f05100 */
[----:B------:R-:W-:Y:S02]  /*f230*/  ISETP.NE.AND P1, PT, R8, 0x3, PT ;  /* 0x000000030800780c */ /* 0x000fe40003f25270 */
[----:B------:R-:W-:-:S11]  /*f240*/  @P2 SEL R0, RZ, 0x1, !P0 ;  /* 0x00000001ff002807 */ /* 0x000fd60004000000 */
[----:B------:R-:W-:Y:S05]  /*f250*/  @!P1 BRA `(.L_x_92) ;  /* 0x0000000000049947 */ /* 0x000fea0003800000 */
[----:B------:R-:W-:Y:S01]  /*f260*/  BPT.TRAP 0x1 ;  /* 0x000000040000795c */ /* 0x000fe20000300000 */
.L_x_92:
[----:B------:R-:W0:Y:S01]  /*f270*/  S2R R5, SR_CgaCtaId ;  /* 0x0000000000057919 */ /* 0x000e220000008800 */
[----:B------:R-:W-:Y:S01]  /*f280*/  IMAD.WIDE.U32 R2, R4, -0x45d1745d, RZ ;  /* 0xba2e8ba304027825 */ /* 0x000fe200078e00ff */
[----:B------:R-:W-:-:S04]  /*f290*/  MOV R2, 0x400 ;  /* 0x0000040000027802 */ /* 0x000fc80000000f00 */
[----:B------:R-:W-:-:S05]  /*f2a0*/  SHF.R.U32.HI R3, RZ, 0x4, R3 ;  /* 0x00000004ff037819 */ /* 0x000fca0000011603 */
[----:B------:R-:W-:Y:S01]  /*f2b0*/  IMAD R4, R3, -0x16, R4 ;  /* 0xffffffea03047824 */ /* 0x000fe200078e0204 */
[----:B0-----:R-:W-:Y:S02]  /*f2c0*/  LEA R2, R5, R2, 0x18 ;  /* 0x0000000205027211 */ /* 0x001fe400078ec0ff */
[----:B------:R-:W-:-:S03]  /*f2d0*/  SHF.L.U32 R5, R0, 0x1f, RZ ;  /* 0x0000001f00057819 */ /* 0x000fc600000006ff */
[----:B------:R-:W-:-:S04]  /*f2e0*/  VIADD R3, R2, 0x370b0 ;  /* 0x000370b002037836 */ /* 0x000fc80000000000 */
[----:B------:R-:W-:-:S07]  /*f2f0*/  IMAD R2, R4, 0x8, R3 ;  /* 0x0000000804027824 */ /* 0x000fce00078e0203 */
.L_x_93:
[----:B0-----:R0:W1:Y:S02]  /*f300*/  SYNCS.PHASECHK.TRANS64.TRYWAIT P0, [R2+URZ], R5 ;  /* 0x00000005020075a7 */ /* 0x001064000800017f */
[----:B-1----:R-:W-:Y:S05]  /*f310*/  @!P0 NANOSLEEP.SYNCS 0x989680 ;  /* 0x009896800000895d */ /* 0x002fea0003900000 */
[----:B------:R-:W1:Y:S02]  /*f320*/  @!P0 SYNCS.PHASECHK.TRANS64 P0, [R2+URZ], R5 ;  /* 0x00000005020085a7 */ /* 0x000e64000800007f */
[----:B-1----:R-:W-:Y:S05]  /*f330*/  @!P0 BRA `(.L_x_93) ;  /* 0xfffffffc00f08947 */ /* 0x002fea000383ffff */
[----:B------:R-:W-:-:S05]  /*f340*/  VIADD R4, R4, 0x1 ;  /* 0x0000000104047836 */ /* 0x000fca0000000000 */
[----:B------:R-:W-:-:S04]  /*f350*/  ISETP.NE.AND P0, PT, R4, 0x16, PT ;  /* 0x000000160400780c */ /* 0x000fc80003f05270 */
[----:B0-----:R-:W-:Y:S02]  /*f360*/  SEL R5, RZ, 0x1, P0 ;  /* 0x00000001ff057807 */ /* 0x001fe40000000000 */
[----:B------:R-:W-:Y:S02]  /*f370*/  SEL R4, R4, RZ, P0 ;  /* 0x000000ff04047207 */ /* 0x000fe40000000000 */
[----:B------:R-:W-:-:S03]  /*f380*/  LOP3.LUT R7, R0, R5, RZ, 0x3c, !PT ;  /* 0x0000000500077212 */ /* 0x000fc600078e3cff */
[----:B------:R-:W-:Y:S01]  /*f390*/  IMAD R0, R4, 0x8, R3 ;  /* 0x0000000804007824 */ /* 0x000fe200078e0203 */
[----:B------:R-:W-:-:S07]  /*f3a0*/  SHF.L.U32 R5, R7, 0x1f, RZ ;  /* 0x0000001f07057819 */ /* 0x000fce00000006ff */
.L_x_94:
        /* <DEDUP_REMOVED lines=11> */
.L_x_95:
        /* <DEDUP_REMOVED lines=11> */
.L_x_96:
        /* <DEDUP_REMOVED lines=11> */
.L_x_97:
        /* <DEDUP_REMOVED lines=11> */
.L_x_98:
        /* <DEDUP_REMOVED lines=11> */
.L_x_99:
        /* <DEDUP_REMOVED lines=11> */
.L_x_100:
        /* <DEDUP_REMOVED lines=11> */
.L_x_101:
        /* <DEDUP_REMOVED lines=11> */
.L_x_102:
        /* <DEDUP_REMOVED lines=11> */
.L_x_103:
        /* <DEDUP_REMOVED lines=11> */
.L_x_104:
        /* <DEDUP_REMOVED lines=11> */
.L_x_105:
        /* <DEDUP_REMOVED lines=11> */
.L_x_106:
        /* <DEDUP_REMOVED lines=11> */
.L_x_107:
        /* <DEDUP_REMOVED lines=11> */
.L_x_108:
        /* <DEDUP_REMOVED lines=11> */
.L_x_109:
        /* <DEDUP_REMOVED lines=11> */
.L_x_110:
        /* <DEDUP_REMOVED lines=11> */
.L_x_111:
        /* <DEDUP_REMOVED lines=11> */
.L_x_112:
        /* <DEDUP_REMOVED lines=11> */
.L_x_113:
        /* <DEDUP_REMOVED lines=11> */
.L_x_114:
[----:B0-----:R0:W1:Y:S02]  /*10170*/  SYNCS.PHASECHK.TRANS64.TRYWAIT P0, [R4+URZ], R3 ;  /* 0x00000003040075a7 */ /* 0x001064000800017f */
[----:B-1----:R-:W-:Y:S05]  /*10180*/  @!P0 NANOSLEEP.SYNCS 0x989680 ;  /* 0x009896800000895d */ /* 0x002fea0003900000 */
[----:B------:R-:W1:Y:S02]  /*10190*/  @!P0 SYNCS.PHASECHK.TRANS64 P0, [R4+URZ], R3 ;  /* 0x00000003040085a7 */ /* 0x000e64000800007f */
[----:B-1----:R-:W-:Y:S05]  /*101a0*/  @P0 EXIT ;  /* 0x000000000000094d */ /* 0x002fea0003800000 */
[----:B------:R-:W-:Y:S05]  /*101b0*/  BRA `(.L_x_114) ;  /* 0xfffffffc00ec7947 */ /* 0x000fea000383ffff */
.L_x_115:
[----:B------:R-:W-:-:S00]  /*101c0*/  BRA `(.L_x_115) ;  /* 0xfffffffc00fc7947 */ /* 0x000fc0000383ffff */
[----:B------:R-:W-:-:S00]  /*101d0*/  NOP ;  /* 0x0000000000007918 */ /* 0x000fc00000000000 */
        /* <DEDUP_REMOVED lines=10> */
.L_x_116:


//--------------------- .nv.shared._ZN7cutlass13device_kernelINS_4conv6kernel13ConvUniversalINS1_16ConvProblemShapeILNS1_8OperatorE0ELi2EEENS1_10collective14CollectiveConvINS1_46MainloopSm90TmaGmmaWarpSpecializedImplicitGemmILS5_0ELi22ELi2EN4cute5tupleIJNSA_1CILi1EEESD_SD_EEENS1_36KernelImplicitTmaWarpSpecializedSm90ELi1EEENSB_IJNSC_ILi256EEENSC_ILi64EEENSB_IJNSC_ILi32EEEEEEEEENS_12float_e4m3_tESM_NSA_8TiledMMAINSA_8MMA_AtomIJNSA_4SM904GMMA30MMA_64x64x32_F32E4M3E4M3_SS_TNILNSQ_7ScaleInE1ELSS_1EEEEEENSA_6LayoutISE_NSB_IJNSC_ILi0EEESW_SW_EEEEENSB_IJNSA_10UnderscoreESZ_SZ_EEEEENS7_6detail26Sm90ImplicitGemmTileTraitsINSA_20SM90_TMA_LOAD_IM2COLENSA_14ComposedLayoutINSA_7SwizzleILi1ELi4ELi3EEENSA_18smem_ptr_flag_bitsILi8EEENSV_INSB_IJNSB_IJNSC_ILi8EEESJ_EEENSB_IJSJ_SD_EEENSB_IJSD_NSC_ILi22EEEEEEEEENSB_IJNSB_IJSJ_SH_EEENSB_IJSD_SW_EEENSB_IJSW_NSC_ILi8192EEEEEEEEEEEEEvEENS13_INSA_13SM90_TMA_LOADENS15_IS17_S19_NSV_INSB_IJNSB_IJS1A_S1A_EEES1C_S1E_EEENSB_IJS1G_S1H_NSB_IJSW_NSC_ILi2048EEEEEEEEEEEEEvEEEENS_8epilogue10collective6detail29Sm90TmaWarpSpecializedAdapterINS1Z_15DefaultEpilogueISM_NSB_IJNSB_IJlllEEESD_SW_EEES24_NS1Y_6thread17LinearCombinationISM_Li1EffLNS25_9ScaleType4KindE0ELNS_15FloatRoundStyleE2ESM_EENS_4gemm15EpilogueDefaultEEEEEvvEEEEvNT_6ParamsE --------------------------
	.section	.nv.shared._ZN7cutlass13device_kernelINS_4conv6kernel13ConvUniversalINS1_16ConvProblemShapeILNS1_8OperatorE0ELi2EEENS1_10collective14CollectiveConvINS1_46MainloopSm90TmaGmmaWarpSpecializedImplicitGemmILS5_0ELi22ELi2EN4cute5tupleIJNSA_1CILi1EEESD_SD_EEENS1_36KernelImplicitTmaWarpSpecializedSm90ELi1EEENSB_IJNSC_ILi256EEENSC_ILi64EEENSB_IJNSC_ILi32EEEEEEEEENS_12float_e4m3_tESM_NSA_8TiledMMAINSA_8MMA_AtomIJNSA_4SM904GMMA30MMA_64x64x32_F32E4M3E4M3_SS_TNILNSQ_7ScaleInE1ELSS_1EEEEEENSA_6LayoutISE_NSB_IJNSC_ILi0EEESW_SW_EEEEENSB_IJNSA_10UnderscoreESZ_SZ_EEEEENS7_6detail26Sm90ImplicitGemmTileTraitsINSA_20SM90_TMA_LOAD_IM2COLENSA_14ComposedLayoutINSA_7SwizzleILi1ELi4ELi3EEENSA_18smem_ptr_flag_bitsILi8EEENSV_INSB_IJNSB_IJNSC_ILi8EEESJ_EEENSB_IJSJ_SD_EEENSB_IJSD_NSC_ILi22EEEEEEEEENSB_IJNSB_IJSJ_SH_EEENSB_IJSD_SW_EEENSB_IJSW_NSC_ILi8192EEEEEEEEEEEEEvEENS13_INSA_13SM90_TMA_LOADENS15_IS17_S19_NSV_INSB_IJNSB_IJS1A_S1A_EEES1C_S1E_EEENSB_IJS1G_S1H_NSB_IJSW_NSC_ILi2048EEEEEEEEEEEEEvEEEENS_8epilogue10collective6detail29Sm90TmaWarpSpecializedAdapterINS1Z_15DefaultEpilogueISM_NSB_IJNSB_IJlllEEESD_SW_EEES24_NS1Y_6thread17LinearCombinationISM_Li1EffLNS25_9ScaleType4KindE0ELNS_15FloatRoundStyleE2ESM_EENS_4gemm15EpilogueDefaultEEEEEvvEEEEvNT_6ParamsE,"aw",@nobits
	.sectionflags	@""
	.align	16
	.zero		1024


//--------------------- .nv.shared.reserved.0     --------------------------
	.section	.nv.shared.reserved.0,"aw",@nobits
	.weak		__nv_reservedSMEM_offset_0_alias
	.size		__nv_reservedSMEM_offset_0_alias, 0, 0
	.other		__nv_reservedSMEM_offset_0_alias,@"STO_CUDA_RESERVED_SHARED STV_DEFAULT"
__nv_reservedSMEM_offset_0_alias:
	.zero		0


//--------------------- .nv.global                --------------------------
	.section	.nv.global,"aw",@nobits
.nv.global:
	.type		_ZN39_INTERNAL_addc6569_4_k_cu_3d353db2_26204cute1_E,@object
	.size		_ZN39_INTERNAL_addc6569_4_k_cu_3d353db2_26204cute1_E,(_ZN39_INTERNAL_addc6569_4_k_cu_3d353db2_26204cuda3std3__45__cpo6cbeginE - _ZN39_INTERNAL_addc6569_4_k_cu_3d353db2_26204cute1_E)
_ZN39_INTERNAL_addc6569_4_k_cu_3d353db2_26204cute1_E:
	.zero		1
	.type		_ZN39_INTERNAL_addc6569_4_k_cu_3d353db2_26204cuda3std3__45__cpo6cbeginE,@object
	.size		_ZN39_INTERNAL_addc6569_4_k_cu_3d353db2_26204cuda3std3__45__cpo6cbeginE,(_ZN39_INTERNAL_addc6569_4_k_cu_3d353db2_26204cuda3std3__48in_placeE - _ZN39_INTERNAL_addc6569_4_k_cu_3d353db2_26204cuda3std3__45__cpo6cbeginE)
_ZN39_INTERNAL_addc6569_4_k_cu_3d353db2_26204cuda3std3__45__cpo6cbeginE:
	.zero		1
	.type		_ZN39_INTERNAL_addc6569_4_k_cu_3d353db2_26204cuda3std3__48in_placeE,@object
	.size		_ZN39_INTERNAL_addc6569_4_k_cu_3d353db2_26204cuda3std3__48in_placeE,(_ZN39_INTERNAL_addc6569_4_k_cu_3d353db2_26204cuda3std6ranges3__45__cpo9iter_moveE - _ZN39_INTERNAL_addc6569_4_k_cu_3d353db2_26204cuda3std3__48in_placeE)
_ZN39_INTERNAL_addc6569_4_k_cu_3d353db2_26204cuda3std3__48in_placeE:
	.zero		1
	.type		_ZN39_INTERNAL_addc6569_4_k_cu_3d353db2_26204cuda3std6ranges3__45__cpo9iter_moveE,@object
	.size		_ZN39_INTERNAL_addc6569_4_k_cu_3d353db2_26204cuda3std6ranges3__45__cpo9iter_moveE,(_ZN39_INTERNAL_addc6569_4_k_cu_3d353db2_26204cuda3std3__45__cpo5beginE - _ZN39_INTERNAL_addc6569_4_k_cu_3d353db2_26204cuda3std6ranges3__45__cpo9iter_moveE)
_ZN39_INTERNAL_addc6569_4_k_cu_3d353db2_26204cuda3std6ranges3__45__cpo9iter_moveE:
	.zero		1
	.type		_ZN39_INTERNAL_addc6569_4_k_cu_3d353db2_26204cuda3std3__45__cpo5beginE,@object
	.size		_ZN39_INTERNAL_addc6569_4_k_cu_3d353db2_26204cuda3std3__45__cpo5beginE,(_ZN39_INTERNAL_addc6569_4_k_cu_3d353db2_26204cuda3std3__441_GLOBAL__N__addc6569_4_k_cu_3d353db2_26206ignoreE - _ZN39_INTERNAL_addc6569_4_k_cu_3d353db2_26204cuda3std3__45__cpo5beginE)
_ZN39_INTERNAL_addc6569_4_k_cu_3d353db2_26204cuda3std3__45__cpo5beginE:
	.zero		1
	.type		_ZN39_INTERNAL_addc6569_4_k_cu_3d353db2_26204cuda3std3__441_GLOBAL__N__addc6569_4_k_cu_3d353db2_26206ignoreE,@object
	.size		_ZN39_INTERNAL_addc6569_4_k_cu_3d353db2_26204cuda3std3__441_GLOBAL__N__addc6569_4_k_cu_3d353db2_26206ignoreE,(_ZN39_INTERNAL_addc6569_4_k_cu_3d353db2_26204cute7productE - _ZN39_INTERNAL_addc6569_4_k_cu_3d353db2_26204cuda3std3__441_GLOBAL__N__addc6569_4_k_cu_3d353db2_26206ignoreE)
_ZN39_INTERNAL_addc6569_4_k_cu_3d353db2_26204cuda3std3__441_GLOBAL__N__addc6569_4_k_cu_3d353db2_26206ignoreE:
	.zero		1
	.type		_ZN39_INTERNAL_addc6569_4_k_cu_3d353db2_26204cute7productE,@object
	.size		_ZN39_INTERNAL_addc6569_4_k_cu_3d353db2_26204cute7productE,(_ZN39_INTERNAL_addc6569_4_k_cu_3d353db2_26204cuda3std3__45__cpo3endE - _ZN39_INTERNAL_addc6569_4_k_cu_3d353db2_26204cute7productE)
_ZN39_INTERNAL_addc6569_4_k_cu_3d353db2_26204cute7productE:
	.zero		1
	.type		_ZN39_INTERNAL_addc6569_4_k_cu_3d353db2_26204cuda3std3__45__cpo3endE,@object
	.size		_ZN39_INTERNAL_addc6569_4_k_cu_3d353db2_26204cuda3std3__45__cpo3endE,(_ZN39_INTERNAL_addc6569_4_k_cu_3d353db2_26204cuda3std3__419piecewise_constructE - _ZN39_INTERNAL_addc6569_4_k_cu_3d353db2_26204cuda3std3__45__cpo3endE)
_ZN39_INTERNAL_addc6569_4_k_cu_3d353db2_26204cuda3std3__45__cpo3endE:
	.zero		1
	.type		_ZN39_INTERNAL_addc6569_4_k_cu_3d353db2_26204cuda3std3__419piecewise_constructE,@object
	.size		_ZN39_INTERNAL_addc6569_4_k_cu_3d353db2_26204cuda3std3__419piecewise_constructE,(_ZN39_INTERNAL_addc6569_4_k_cu_3d353db2_26204cuda3std3__45__cpo4cendE - _ZN39_INTERNAL_addc6569_4_k_cu_3d353db2_26204cuda3std3__419piecewise_constructE)
_ZN39_INTERNAL_addc6569_4_k_cu_3d353db2_26204cuda3std3__419piecewise_constructE:
	.zero		1
	.type		_ZN39_INTERNAL_addc6569_4_k_cu_3d353db2_26204cuda3std3__45__cpo4cendE,@object
	.size		_ZN39_INTERNAL_addc6569_4_k_cu_3d353db2_26204cuda3std3__45__cpo4cendE,(_ZN39_INTERNAL_addc6569_4_k_cu_3d353db2_26204cuda3std6ranges3__45__cpo4swapE - _ZN39_INTERNAL_addc6569_4_k_cu_3d353db2_26204cuda3std3__45__cpo4cendE)
_ZN39_INTERNAL_addc6569_4_k_cu_3d353db2_26204cuda3std3__45__cpo4cendE:
	.zero		1
	.type		_ZN39_INTERNAL_addc6569_4_k_cu_3d353db2_26204cuda3std6ranges3__45__cpo4swapE,@object
	.size		_ZN39_INTERNAL_addc6569_4_k_cu_3d353db2_26204cuda3std6ranges3__45__cpo4swapE,(.L_7 - _ZN39_INTERNAL_addc6569_4_k_cu_3d353db2_26204cuda3std6ranges3__45__cpo4swapE)
_ZN39_INTERNAL_addc6569_4_k_cu_3d353db2_26204cuda3std6ranges3__45__cpo4swapE:
	.zero		1
.L_7:


//--------------------- .nv.constant0._ZN7cutlass13device_kernelINS_4conv6kernel13ConvUniversalINS1_16ConvProblemShapeILNS1_8OperatorE0ELi2EEENS1_10collective14CollectiveConvINS1_46MainloopSm90TmaGmmaWarpSpecializedImplicitGemmILS5_0ELi22ELi2EN4cute5tupleIJNSA_1CILi1EEESD_SD_EEENS1_36KernelImplicitTmaWarpSpecializedSm90ELi1EEENSB_IJNSC_ILi256EEENSC_ILi64EEENSB_IJNSC_ILi32EEEEEEEEENS_12float_e4m3_tESM_NSA_8TiledMMAINSA_8MMA_AtomIJNSA_4SM904GMMA30MMA_64x64x32_F32E4M3E4M3_SS_TNILNSQ_7ScaleInE1ELSS_1EEEEEENSA_6LayoutISE_NSB_IJNSC_ILi0EEESW_SW_EEEEENSB_IJNSA_10UnderscoreESZ_SZ_EEEEENS7_6detail26Sm90ImplicitGemmTileTraitsINSA_20SM90_TMA_LOAD_IM2COLENSA_14ComposedLayoutINSA_7SwizzleILi1ELi4ELi3EEENSA_18smem_ptr_flag_bitsILi8EEENSV_INSB_IJNSB_IJNSC_ILi8EEESJ_EEENSB_IJSJ_SD_EEENSB_IJSD_NSC_ILi22EEEEEEEEENSB_IJNSB_IJSJ_SH_EEENSB_IJSD_SW_EEENSB_IJSW_NSC_ILi8192EEEEEEEEEEEEEvEENS13_INSA_13SM90_TMA_LOADENS15_IS17_S19_NSV_INSB_IJNSB_IJS1A_S1A_EEES1C_S1E_EEENSB_IJS1G_S1H_NSB_IJSW_NSC_ILi2048EEEEEEEEEEEEEvEEEENS_8epilogue10collective6detail29Sm90TmaWarpSpecializedAdapterINS1Z_15DefaultEpilogueISM_NSB_IJNSB_IJlllEEESD_SW_EEES24_NS1Y_6thread17LinearCombinationISM_Li1EffLNS25_9ScaleType4KindE0ELNS_15FloatRoundStyleE2ESM_EENS_4gemm15EpilogueDefaultEEEEEvvEEEEvNT_6ParamsE --------------------------
	.section	.nv.constant0._ZN7cutlass13device_kernelINS_4conv6kernel13ConvUniversalINS1_16ConvProblemShapeILNS1_8OperatorE0ELi2EEENS1_10collective14CollectiveConvINS1_46MainloopSm90TmaGmmaWarpSpecializedImplicitGemmILS5_0ELi22ELi2EN4cute5tupleIJNSA_1CILi1EEESD_SD_EEENS1_36KernelImplicitTmaWarpSpecializedSm90ELi1EEENSB_IJNSC_ILi256EEENSC_ILi64EEENSB_IJNSC_ILi32EEEEEEEEENS_12float_e4m3_tESM_NSA_8TiledMMAINSA_8MMA_AtomIJNSA_4SM904GMMA30MMA_64x64x32_F32E4M3E4M3_SS_TNILNSQ_7ScaleInE1ELSS_1EEEEEENSA_6LayoutISE_NSB_IJNSC_ILi0EEESW_SW_EEEEENSB_IJNSA_10UnderscoreESZ_SZ_EEEEENS7_6detail26Sm90ImplicitGemmTileTraitsINSA_20SM90_TMA_LOAD_IM2COLENSA_14ComposedLayoutINSA_7SwizzleILi1ELi4ELi3EEENSA_18smem_ptr_flag_bitsILi8EEENSV_INSB_IJNSB_IJNSC_ILi8EEESJ_EEENSB_IJSJ_SD_EEENSB_IJSD_NSC_ILi22EEEEEEEEENSB_IJNSB_IJSJ_SH_EEENSB_IJSD_SW_EEENSB_IJSW_NSC_ILi8192EEEEEEEEEEEEEvEENS13_INSA_13SM90_TMA_LOADENS15_IS17_S19_NSV_INSB_IJNSB_IJS1A_S1A_EEES1C_S1E_EEENSB_IJS1G_S1H_NSB_IJSW_NSC_ILi2048EEEEEEEEEEEEEvEEEENS_8epilogue10collective6detail29Sm90TmaWarpSpecializedAdapterINS1Z_15DefaultEpilogueISM_NSB_IJNSB_IJlllEEESD_SW_EEES24_NS1Y_6thread17LinearCombinationISM_Li1EffLNS25_9ScaleType4KindE0ELNS_15FloatRoundStyleE2ESM_EENS_4gemm15EpilogueDefaultEEEEEvvEEEEvNT_6ParamsE,"a",@progbits
	.sectionflags	@""
	.align	4
.nv.constant0._ZN7cutlass13device_kernelINS_4conv6kernel13ConvUniversalINS1_16ConvProblemShapeILNS1_8OperatorE0ELi2EEENS1_10collective14CollectiveConvINS1_46MainloopSm90TmaGmmaWarpSpecializedImplicitGemmILS5_0ELi22ELi2EN4cute5tupleIJNSA_1CILi1EEESD_SD_EEENS1_36KernelImplicitTmaWarpSpecializedSm90ELi1EEENSB_IJNSC_ILi256EEENSC_ILi64EEENSB_IJNSC_ILi32EEEEEEEEENS_12float_e4m3_tESM_NSA_8TiledMMAINSA_8MMA_AtomIJNSA_4SM904GMMA30MMA_64x64x32_F32E4M3E4M3_SS_TNILNSQ_7ScaleInE1ELSS_1EEEEEENSA_6LayoutISE_NSB_IJNSC_ILi0EEESW_SW_EEEEENSB_IJNSA_10UnderscoreESZ_SZ_EEEEENS7_6detail26Sm90ImplicitGemmTileTraitsINSA_20SM90_TMA_LOAD_IM2COLENSA_14ComposedLayoutINSA_7SwizzleILi1ELi4ELi3EEENSA_18smem_ptr_flag_bitsILi8EEENSV_INSB_IJNSB_IJNSC_ILi8EEESJ_EEENSB_IJSJ_SD_EEENSB_IJSD_NSC_ILi22EEEEEEEEENSB_IJNSB_IJSJ_SH_EEENSB_IJSD_SW_EEENSB_IJSW_NSC_ILi8192EEEEEEEEEEEEEvEENS13_INSA_13SM90_TMA_LOADENS15_IS17_S19_NSV_INSB_IJNSB_IJS1A_S1A_EEES1C_S1E_EEENSB_IJS1G_S1H_NSB_IJSW_NSC_ILi2048EEEEEEEEEEEEEvEEEENS_8epilogue10collective6detail29Sm90TmaWarpSpecializedAdapterINS1Z_15DefaultEpilogueISM_NSB_IJNSB_IJlllEEESD_SW_EEES24_NS1Y_6thread17LinearCombinationISM_Li1EffLNS25_9ScaleType4KindE0ELNS_15FloatRoundStyleE2ESM_EENS_4gemm15EpilogueDefaultEEEEEvvEEEEvNT_6ParamsE:
	.zero		1536


//--------------------- SYMBOLS --------------------------

	.type		.nv.reservedSmem.offset0,@object
	.size		.nv.reservedSmem.offset0,0x4
